// auto-generated by cutlass_sweep.gemm — config: {"arch": "sm_90", "cluster_m": 2, "cluster_n": 1, "dtype": "fp16", "dtype_b": "fp16", "layout": "nt", "stages": 0, "tile_k": 32, "tile_m": 192, "tile_n": 48}
#include "cutlass/cutlass.h"
#include "cutlass/gemm/collective/collective_builder.hpp"
#include "cutlass/gemm/device/gemm_universal_adapter.h"
#include "cutlass/gemm/kernel/gemm_universal.hpp"
#include "cutlass/epilogue/collective/collective_builder.hpp"

using ElemA = cutlass::half_t;
using ElemB = cutlass::half_t;
using ElemCD = cutlass::half_t;
using Acc  = float;
using TileShape    = cute::Shape<cute::_192, cute::_48, cute::_32>;
using ClusterShape = cute::Shape<cute::_2, cute::_1, cute::_1>;

using CollectiveEpilogue = typename cutlass::epilogue::collective::CollectiveBuilder<
    cutlass::arch::Sm90, cutlass::arch::OpClassTensorOp,
    TileShape, ClusterShape,
    cutlass::epilogue::collective::EpilogueTileAuto,
    Acc, Acc,
    ElemCD, cutlass::layout::RowMajor, 128 / cutlass::sizeof_bits<ElemCD>::value,
    ElemCD, cutlass::layout::RowMajor, 128 / cutlass::sizeof_bits<ElemCD>::value,
    cutlass::epilogue::collective::EpilogueScheduleAuto
  >::CollectiveOp;

using CollectiveMainloop = typename cutlass::gemm::collective::CollectiveBuilder<
    cutlass::arch::Sm90, cutlass::arch::OpClassTensorOp,
    ElemA, cutlass::layout::RowMajor, 128 / cutlass::sizeof_bits<ElemA>::value,
    ElemB, cutlass::layout::ColumnMajor, 128 / cutlass::sizeof_bits<ElemB>::value,
    Acc,
    TileShape, ClusterShape,
    cutlass::gemm::collective::StageCountAutoCarveout<static_cast<int>(sizeof(typename CollectiveEpilogue::SharedStorage))>,
    cutlass::gemm::collective::KernelScheduleAuto
  >::CollectiveOp;

using GemmKernel = cutlass::gemm::kernel::GemmUniversal<
    cute::Shape<int,int,int,int>,
    CollectiveMainloop,
    CollectiveEpilogue
>;
using Gemm = cutlass::gemm::device::GemmUniversalAdapter<GemmKernel>;

// Force the device kernel symbol into the cubin without needing a host main.
auto* _anchor = &cutlass::device_kernel<GemmKernel>;


// ===== COMPILED SASS (sm_90a) =====

	.target	sm_90a

	.elftype	@"ET_EXEC"


//--------------------- .note.nv.tkinfo           --------------------------
	.section	.note.nv.tkinfo,"",@"SHT_NOTE"
	.sectionflags	@"SHF_NOTE_NV_TKINFO"
	.tkinfo
        /*0018*/ 	.word	0x00000002
        /*0030*/ 	.string	""
        /*0030*/ 	.string	"ptxas"
        /*0030*/ 	.string	"Cuda compilation tools, release 13.0, V13.0.88"
        /*0030*/ 	.string	"Build cuda_13.0.r13.0/compiler.36424714_0"
        /*0030*/ 	.string	"-arch sm_90a -m 64 "



//--------------------- .note.nv.cuinfo           --------------------------
	.section	.note.nv.cuinfo,"",@"SHT_NOTE"
	.sectionflags	@"SHF_NOTE_NV_CUINFO"
        /*0018*/ 	.short	0x0002
        /*001a*/ 	.short	0x005a
        /*001c*/ 	.short	0x0082
	.zero		2


//--------------------- .nv.info                  --------------------------
	.section	.nv.info,"",@"SHT_CUDA_INFO"
	.align	4


	//----- nvinfo : EIATTR_REGCOUNT
	.align		4
        /*0000*/ 	.byte	0x04, 0x2f
        /*0002*/ 	.short	(.L_15 - .L_14)
	.align		4
.L_14:
        /*0004*/ 	.word	index@(_ZN7cutlass13device_kernelINS_4gemm6kernel13GemmUniversalIN4cute5tupleIJiiiiEEENS1_10collective13CollectiveMmaINS1_34MainloopSm90TmaGmmaWarpSpecializedILi15ENS5_IJNS4_1CILi2EEENSA_ILi1EEESC_EEENS1_35KernelTmaWarpSpecializedCooperativeEEENS5_IJNSA_ILi192EEENSA_ILi48EEENSA_ILi32EEEEEENS_6half_tENS5_IJlSC_lEEESK_SL_NS4_8TiledMMAINS4_8MMA_AtomIJNS4_4SM904GMMA25MMA_64x16x16_F32F16F16_SSILNSP_5MajorE0ELSR_0ELNSP_7ScaleInE1ELSS_1EEEEEENS4_6LayoutISD_NS5_IJSC_NSA_ILi0EEESW_EEEEENS5_IJNS4_10UnderscoreESZ_SZ_EEEEENS4_13SM90_TMA_LOADENS4_14ComposedLayoutINS4_7SwizzleILi2ELi4ELi3EEENS4_18smem_ptr_flag_bitsILi16EEENSV_INS5_IJNSA_ILi8EEESI_EEENS5_IJSI_SC_EEEEEEEvNS4_8identityENS4_23SM90_TMA_LOAD_MULTICASTES1C_vS1D_EENS_8epilogue10collective6detail29Sm90TmaWarpSpecializedAdapterINS1H_15DefaultEpilogueISK_SL_SL_NS1G_6thread17LinearCombinationISK_Li1EffLNS1L_9ScaleType4KindE0ELNS_15FloatRoundStyleE2ESK_EENS1_15EpilogueDefaultEEEEEvvEEEEvNT_6ParamsE)
        /*0008*/ 	.word	0x000000a8


	//----- nvinfo : EIATTR_FRAME_SIZE
	.align		4
.L_15:
        /*000c*/ 	.byte	0x04, 0x11
        /*000e*/ 	.short	(.L_17 - .L_16)
	.align		4
.L_16:
        /*0010*/ 	.word	index@(_ZN7cutlass13device_kernelINS_4gemm6kernel13GemmUniversalIN4cute5tupleIJiiiiEEENS1_10collective13CollectiveMmaINS1_34MainloopSm90TmaGmmaWarpSpecializedILi15ENS5_IJNS4_1CILi2EEENSA_ILi1EEESC_EEENS1_35KernelTmaWarpSpecializedCooperativeEEENS5_IJNSA_ILi192EEENSA_ILi48EEENSA_ILi32EEEEEENS_6half_tENS5_IJlSC_lEEESK_SL_NS4_8TiledMMAINS4_8MMA_AtomIJNS4_4SM904GMMA25MMA_64x16x16_F32F16F16_SSILNSP_5MajorE0ELSR_0ELNSP_7ScaleInE1ELSS_1EEEEEENS4_6LayoutISD_NS5_IJSC_NSA_ILi0EEESW_EEEEENS5_IJNS4_10UnderscoreESZ_SZ_EEEEENS4_13SM90_TMA_LOADENS4_14ComposedLayoutINS4_7SwizzleILi2ELi4ELi3EEENS4_18smem_ptr_flag_bitsILi16EEENSV_INS5_IJNSA_ILi8EEESI_EEENS5_IJSI_SC_EEEEEEEvNS4_8identityENS4_23SM90_TMA_LOAD_MULTICASTES1C_vS1D_EENS_8epilogue10collective6detail29Sm90TmaWarpSpecializedAdapterINS1H_15DefaultEpilogueISK_SL_SL_NS1G_6thread17LinearCombinationISK_Li1EffLNS1L_9ScaleType4KindE0ELNS_15FloatRoundStyleE2ESK_EENS1_15EpilogueDefaultEEEEEvvEEEEvNT_6ParamsE)
        /*0014*/ 	.word	0x00000000


	//----- nvinfo : EIATTR_MIN_STACK_SIZE
	.align		4
.L_17:
        /*0018*/ 	.byte	0x04, 0x12
        /*001a*/ 	.short	(.L_19 - .L_18)
	.align		4
.L_18:
        /*001c*/ 	.word	index@(_ZN7cutlass13device_kernelINS_4gemm6kernel13GemmUniversalIN4cute5tupleIJiiiiEEENS1_10collective13CollectiveMmaINS1_34MainloopSm90TmaGmmaWarpSpecializedILi15ENS5_IJNS4_1CILi2EEENSA_ILi1EEESC_EEENS1_35KernelTmaWarpSpecializedCooperativeEEENS5_IJNSA_ILi192EEENSA_ILi48EEENSA_ILi32EEEEEENS_6half_tENS5_IJlSC_lEEESK_SL_NS4_8TiledMMAINS4_8MMA_AtomIJNS4_4SM904GMMA25MMA_64x16x16_F32F16F16_SSILNSP_5MajorE0ELSR_0ELNSP_7ScaleInE1ELSS_1EEEEEENS4_6LayoutISD_NS5_IJSC_NSA_ILi0EEESW_EEEEENS5_IJNS4_10UnderscoreESZ_SZ_EEEEENS4_13SM90_TMA_LOADENS4_14ComposedLayoutINS4_7SwizzleILi2ELi4ELi3EEENS4_18smem_ptr_flag_bitsILi16EEENSV_INS5_IJNSA_ILi8EEESI_EEENS5_IJSI_SC_EEEEEEEvNS4_8identityENS4_23SM90_TMA_LOAD_MULTICASTES1C_vS1D_EENS_8epilogue10collective6detail29Sm90TmaWarpSpecializedAdapterINS1H_15DefaultEpilogueISK_SL_SL_NS1G_6thread17LinearCombinationISK_Li1EffLNS1L_9ScaleType4KindE0ELNS_15FloatRoundStyleE2ESK_EENS1_15EpilogueDefaultEEEEEvvEEEEvNT_6ParamsE)
        /*0020*/ 	.word	0x00000000
.L_19:


//--------------------- .nv.compat                --------------------------
	.section	.nv.compat,"",@"SHT_CUDA_COMPAT_INFO"
	.align	4
        /*0000*/ 	.byte	0x02, 0x09, 0x01, 0x00, 0x02, 0x02, 0x04, 0x00, 0x02, 0x05, 0x05, 0x00, 0x03, 0x07, 0x01, 0x01
        /*0010*/ 	.byte	0x02, 0x03, 0x01, 0x00, 0x02, 0x06, 0x01, 0x00, 0x04, 0x0b, 0x08, 0x00, 0x00, 0x00, 0x00, 0x00
        /*0020*/ 	.byte	0x00, 0x00, 0x00, 0x00


//--------------------- .nv.info._ZN7cutlass13device_kernelINS_4gemm6kernel13GemmUniversalIN4cute5tupleIJiiiiEEENS1_10collective13CollectiveMmaINS1_34MainloopSm90TmaGmmaWarpSpecializedILi15ENS5_IJNS4_1CILi2EEENSA_ILi1EEESC_EEENS1_35KernelTmaWarpSpecializedCooperativeEEENS5_IJNSA_ILi192EEENSA_ILi48EEENSA_ILi32EEEEEENS_6half_tENS5_IJlSC_lEEESK_SL_NS4_8TiledMMAINS4_8MMA_AtomIJNS4_4SM904GMMA25MMA_64x16x16_F32F16F16_SSILNSP_5MajorE0ELSR_0ELNSP_7ScaleInE1ELSS_1EEEEEENS4_6LayoutISD_NS5_IJSC_NSA_ILi0EEESW_EEEEENS5_IJNS4_10UnderscoreESZ_SZ_EEEEENS4_13SM90_TMA_LOADENS4_14ComposedLayoutINS4_7SwizzleILi2ELi4ELi3EEENS4_18smem_ptr_flag_bitsILi16EEENSV_INS5_IJNSA_ILi8EEESI_EEENS5_IJSI_SC_EEEEEEEvNS4_8identityENS4_23SM90_TMA_LOAD_MULTICASTES1C_vS1D_EENS_8epilogue10collective6detail29Sm90TmaWarpSpecializedAdapterINS1H_15DefaultEpilogueISK_SL_SL_NS1G_6thread17LinearCombinationISK_Li1EffLNS1L_9ScaleType4KindE0ELNS_15FloatRoundStyleE2ESK_EENS1_15EpilogueDefaultEEEEEvvEEEEvNT_6ParamsE --------------------------
	.section	.nv.info._ZN7cutlass13device_kernelINS_4gemm6kernel13GemmUniversalIN4cute5tupleIJiiiiEEENS1_10collective13CollectiveMmaINS1_34MainloopSm90TmaGmmaWarpSpecializedILi15ENS5_IJNS4_1CILi2EEENSA_ILi1EEESC_EEENS1_35KernelTmaWarpSpecializedCooperativeEEENS5_IJNSA_ILi192EEENSA_ILi48EEENSA_ILi32EEEEEENS_6half_tENS5_IJlSC_lEEESK_SL_NS4_8TiledMMAINS4_8MMA_AtomIJNS4_4SM904GMMA25MMA_64x16x16_F32F16F16_SSILNSP_5MajorE0ELSR_0ELNSP_7ScaleInE1ELSS_1EEEEEENS4_6LayoutISD_NS5_IJSC_NSA_ILi0EEESW_EEEEENS5_IJNS4_10UnderscoreESZ_SZ_EEEEENS4_13SM90_TMA_LOADENS4_14ComposedLayoutINS4_7SwizzleILi2ELi4ELi3EEENS4_18smem_ptr_flag_bitsILi16EEENSV_INS5_IJNSA_ILi8EEESI_EEENS5_IJSI_SC_EEEEEEEvNS4_8identityENS4_23SM90_TMA_LOAD_MULTICASTES1C_vS1D_EENS_8epilogue10collective6detail29Sm90TmaWarpSpecializedAdapterINS1H_15DefaultEpilogueISK_SL_SL_NS1G_6thread17LinearCombinationISK_Li1EffLNS1L_9ScaleType4KindE0ELNS_15FloatRoundStyleE2ESK_EENS1_15EpilogueDefaultEEEEEvvEEEEvNT_6ParamsE,"",@"SHT_CUDA_INFO"
	.sectionflags	@""
	.align	4


	//----- nvinfo : EIATTR_CUDA_API_VERSION
	.align		4
        /*0000*/ 	.byte	0x04, 0x37
        /*0002*/ 	.short	(.L_21 - .L_20)
.L_20:
        /*0004*/ 	.word	0x00000082


	//----- nvinfo : EIATTR_KPARAM_INFO
	.align		4
.L_21:
        /*0008*/ 	.byte	0x04, 0x17
        /*000a*/ 	.short	(.L_23 - .L_22)
.L_22:
        /*000c*/ 	.word	0x00000000
        /*0010*/ 	.short	0x0000
        /*0012*/ 	.short	0x0070
        /*0014*/ 	.byte	0x00, 0xf0, 0x01, 0x10


	//----- nvinfo : EIATTR_SPARSE_MMA_MASK
	.align		4
.L_23:
        /*0018*/ 	.byte	0x03, 0x50
        /*001a*/ 	.short	0x0000


	//----- nvinfo : EIATTR_MAXREG_COUNT
	.align		4
        /*001c*/ 	.byte	0x03, 0x1b
        /*001e*/ 	.short	0x00a8


	//----- nvinfo : EIATTR_NUM_BARRIERS
	.align		4
        /*0020*/ 	.byte	0x02, 0x4c
        /*0022*/ 	.byte	0x01
	.zero		1


	//----- nvinfo : EIATTR_EXTERNS
	.align		4
        /*0024*/ 	.byte	0x04, 0x0f
        /*0026*/ 	.short	(.L_25 - .L_24)


	//   ....[0]....
	.align		4
.L_24:
        /*0028*/ 	.word	index@(__assertfail)


	//----- nvinfo : EIATTR_MERCURY_ISA_VERSION
	.align		4
.L_25:
        /*002c*/ 	.byte	0x03, 0x5f
        /*002e*/ 	.short	0x0101


	//----- nvinfo : EIATTR_INT_WARP_WIDE_INSTR_OFFSETS
	.align		4
        /*0030*/ 	.byte	0x04, 0x31
        /*0032*/ 	.short	(.L_27 - .L_26)


	//   ....[0]....
.L_26:
        /*0034*/ 	.word	0x00000610


	//   ....[1]....
        /*0038*/ 	.word	0x00000640


	//   ....[2]....
        /*003c*/ 	.word	0x00000800


	//----- nvinfo : EIATTR_COOP_GROUP_MASK_REGIDS
	.align		4
.L_27:
        /*0040*/ 	.byte	0x04, 0x29
        /*0042*/ 	.short	(.L_29 - .L_28)


	//   ....[0]....
.L_28:
        /*0044*/ 	.word	0xffffffff


	//   ....[1]....
        /*0048*/ 	.word	0xffffffff


	//   ....[2]....
        /*004c*/ 	.word	0xffffffff


	//   ....[3]....
        /*0050*/ 	.word	0xffffffff


	//   ....[4]....
        /*0054*/ 	.word	0xffffffff


	//   ....[5]....
        /*0058*/ 	.word	0xffffffff


	//----- nvinfo : EIATTR_COOP_GROUP_INSTR_OFFSETS
	.align		4
.L_29:
        /*005c*/ 	.byte	0x04, 0x28
        /*005e*/ 	.short	(.L_31 - .L_30)


	//   ....[0]....
.L_30:
        /*0060*/ 	.word	0x00000060


	//   ....[1]....
        /*0064*/ 	.word	0x00000070


	//   ....[2]....
        /*0068*/ 	.word	0x00000130


	//   ....[3]....
        /*006c*/ 	.word	0x00000460


	//   ....[4]....
        /*0070*/ 	.word	0x00000980


	//   ....[5]....
        /*0074*/ 	.word	0x000013c0


	//----- nvinfo : EIATTR_REG_RECONFIG
	.align		4
.L_31:
        /*0078*/ 	.byte	0x01, 0x54
	.zero		2


	//----- nvinfo : EIATTR_SYSCALL_OFFSETS
	.align		4
        /*007c*/ 	.byte	0x04, 0x46
        /*007e*/ 	.short	(.L_33 - .L_32)


	//   ....[0]....
.L_32:
        /*0080*/ 	.word	0x00001580


	//----- nvinfo : EIATTR_MBARRIER_INSTR_OFFSETS
	.align		4
.L_33:
        /*0084*/ 	.byte	0x04, 0x39
        /*0086*/ 	.short	(.L_35 - .L_34)


	//   ....[0]....
.L_34:
        /*0088*/ 	.word	0x00000250
        /*008c*/ 	.word	0x000000ff
        /*0090*/ 	.word	0x00000000
        /*0094*/ 	.short	0x0100
        /*0096*/ 	.byte	0x08
	.zero		1


	//   ....[1]....
        /*0098*/ 	.word	0x00000260
        /*009c*/ 	.word	0x000000ff
        /*00a0*/ 	.word	0x00000078
        /*00a4*/ 	.short	0x0100
        /*00a6*/ 	.byte	0x08
	.zero		1


	//   ....[2]....
        /*00a8*/ 	.word	0x00000270
        /*00ac*/ 	.word	0x000000ff
        /*00b0*/ 	.word	0x00000008
        /*00b4*/ 	.short	0x0100
        /*00b6*/ 	.byte	0x08
	.zero		1


	//   ....[3]....
        /*00b8*/ 	.word	0x00000280
        /*00bc*/ 	.word	0x000000ff
        /*00c0*/ 	.word	0x00000080
        /*00c4*/ 	.short	0x0100
        /*00c6*/ 	.byte	0x08
	.zero		1


	//   ....[4]....
        /*00c8*/ 	.word	0x00000290
        /*00cc*/ 	.word	0x000000ff
        /*00d0*/ 	.word	0x00000010
        /*00d4*/ 	.short	0x0100
        /*00d6*/ 	.byte	0x08
	.zero		1


	//   ....[5]....
        /*00d8*/ 	.word	0x000002a0
        /*00dc*/ 	.word	0x000000ff
        /*00e0*/ 	.word	0x00000088
        /*00e4*/ 	.short	0x0100
        /*00e6*/ 	.byte	0x08
	.zero		1


	//   ....[6]....
        /*00e8*/ 	.word	0x000002b0
        /*00ec*/ 	.word	0x000000ff
        /*00f0*/ 	.word	0x00000018
        /*00f4*/ 	.short	0x0100
        /*00f6*/ 	.byte	0x08
	.zero		1


	//   ....[7]....
        /*00f8*/ 	.word	0x000002c0
        /*00fc*/ 	.word	0x000000ff
        /*0100*/ 	.word	0x00000090
        /*0104*/ 	.short	0x0100
        /*0106*/ 	.byte	0x08
	.zero		1


	//   ....[8]....
        /*0108*/ 	.word	0x000002d0
        /*010c*/ 	.word	0x000000ff
        /*0110*/ 	.word	0x00000020
        /*0114*/ 	.short	0x0100
        /*0116*/ 	.byte	0x08
	.zero		1


	//   ....[9]....
        /*0118*/ 	.word	0x000002e0
        /*011c*/ 	.word	0x000000ff
        /*0120*/ 	.word	0x00000098
        /*0124*/ 	.short	0x0100
        /*0126*/ 	.byte	0x08
	.zero		1


	//   ....[10]....
        /*0128*/ 	.word	0x000002f0
        /*012c*/ 	.word	0x000000ff
        /*0130*/ 	.word	0x00000028
        /*0134*/ 	.short	0x0100
        /*0136*/ 	.byte	0x08
	.zero		1


	//   ....[11]....
        /*0138*/ 	.word	0x00000300
        /*013c*/ 	.word	0x000000ff
        /*0140*/ 	.word	0x000000a0
        /*0144*/ 	.short	0x0100
        /*0146*/ 	.byte	0x08
	.zero		1


	//   ....[12]....
        /*0148*/ 	.word	0x00000310
        /*014c*/ 	.word	0x000000ff
        /*0150*/ 	.word	0x00000030
        /*0154*/ 	.short	0x0100
        /*0156*/ 	.byte	0x08
	.zero		1


	//   ....[13]....
        /*0158*/ 	.word	0x00000320
        /*015c*/ 	.word	0x000000ff
        /*0160*/ 	.word	0x000000a8
        /*0164*/ 	.short	0x0100
        /*0166*/ 	.byte	0x08
	.zero		1


	//   ....[14]....
        /*0168*/ 	.word	0x00000330
        /*016c*/ 	.word	0x000000ff
        /*0170*/ 	.word	0x00000038
        /*0174*/ 	.short	0x0100
        /*0176*/ 	.byte	0x08
	.zero		1


	//   ....[15]....
        /*0178*/ 	.word	0x00000340
        /*017c*/ 	.word	0x000000ff
        /*0180*/ 	.word	0x000000b0
        /*0184*/ 	.short	0x0100
        /*0186*/ 	.byte	0x08
	.zero		1


	//   ....[16]....
        /*0188*/ 	.word	0x00000350
        /*018c*/ 	.word	0x000000ff
        /*0190*/ 	.word	0x00000040
        /*0194*/ 	.short	0x0100
        /*0196*/ 	.byte	0x08
	.zero		1


	//   ....[17]....
        /*0198*/ 	.word	0x00000360
        /*019c*/ 	.word	0x000000ff
        /*01a0*/ 	.word	0x000000b8
        /*01a4*/ 	.short	0x0100
        /*01a6*/ 	.byte	0x08
	.zero		1


	//   ....[18]....
        /*01a8*/ 	.word	0x00000370
        /*01ac*/ 	.word	0x000000ff
        /*01b0*/ 	.word	0x00000048
        /*01b4*/ 	.short	0x0100
        /*01b6*/ 	.byte	0x08
	.zero		1


	//   ....[19]....
        /*01b8*/ 	.word	0x00000380
        /*01bc*/ 	.word	0x000000ff
        /*01c0*/ 	.word	0x000000c0
        /*01c4*/ 	.short	0x0100
        /*01c6*/ 	.byte	0x08
	.zero		1


	//   ....[20]....
        /*01c8*/ 	.word	0x00000390
        /*01cc*/ 	.word	0x000000ff
        /*01d0*/ 	.word	0x00000050
        /*01d4*/ 	.short	0x0100
        /*01d6*/ 	.byte	0x08
	.zero		1


	//   ....[21]....
        /*01d8*/ 	.word	0x000003a0
        /*01dc*/ 	.word	0x000000ff
        /*01e0*/ 	.word	0x000000c8
        /*01e4*/ 	.short	0x0100
        /*01e6*/ 	.byte	0x08
	.zero		1


	//   ....[22]....
        /*01e8*/ 	.word	0x000003b0
        /*01ec*/ 	.word	0x000000ff
        /*01f0*/ 	.word	0x00000058
        /*01f4*/ 	.short	0x0100
        /*01f6*/ 	.byte	0x08
	.zero		1


	//   ....[23]....
        /*01f8*/ 	.word	0x000003c0
        /*01fc*/ 	.word	0x000000ff
        /*0200*/ 	.word	0x000000d0
        /*0204*/ 	.short	0x0100
        /*0206*/ 	.byte	0x08
	.zero		1


	//   ....[24]....
        /*0208*/ 	.word	0x000003d0
        /*020c*/ 	.word	0x000000ff
        /*0210*/ 	.word	0x00000060
        /*0214*/ 	.short	0x0100
        /*0216*/ 	.byte	0x08
	.zero		1


	//   ....[25]....
        /*0218*/ 	.word	0x000003e0
        /*021c*/ 	.word	0x000000ff
        /*0220*/ 	.word	0x000000d8
        /*0224*/ 	.short	0x0100
        /*0226*/ 	.byte	0x08
	.zero		1


	//   ....[26]....
        /*0228*/ 	.word	0x000003f0
        /*022c*/ 	.word	0x000000ff
        /*0230*/ 	.word	0x00000068
        /*0234*/ 	.short	0x0100
        /*0236*/ 	.byte	0x08
	.zero		1


	//   ....[27]....
        /*0238*/ 	.word	0x00000400
        /*023c*/ 	.word	0x000000ff
        /*0240*/ 	.word	0x000000e0
        /*0244*/ 	.short	0x0100
        /*0246*/ 	.byte	0x08
	.zero		1


	//   ....[28]....
        /*0248*/ 	.word	0x00000410
        /*024c*/ 	.word	0x000000ff
        /*0250*/ 	.word	0x00000070
        /*0254*/ 	.short	0x0100
        /*0256*/ 	.byte	0x08
	.zero		1


	//   ....[29]....
        /*0258*/ 	.word	0x00000420
        /*025c*/ 	.word	0x000000ff
        /*0260*/ 	.word	0x000000e8
        /*0264*/ 	.short	0x0100
        /*0266*/ 	.byte	0x08
	.zero		1


	//   ....[30]....
        /*0268*/ 	.word	0x00000880
        /*026c*/ 	.word	0x000000ff
        /*0270*/ 	.word	0x00000100
        /*0274*/ 	.short	0x0100
        /*0276*/ 	.byte	0x06
	.zero		1


	//   ....[31]....
        /*0278*/ 	.word	0x00000910
        /*027c*/ 	.word	0x000000ff
        /*0280*/ 	.word	0x00000108
        /*0284*/ 	.short	0x0100
        /*0286*/ 	.byte	0x06
	.zero		1


	//   ....[32]....
        /*0288*/ 	.word	0x00001600
        /*028c*/ 	.word	0x00000003
        /*0290*/ 	.word	0x00000000
        /*0294*/ 	.short	0x010a
        /*0296*/ 	.byte	0x3f
	.zero		1


	//   ....[33]....
        /*0298*/ 	.word	0x00001640
        /*029c*/ 	.word	0x00000003
        /*02a0*/ 	.word	0x00000000
        /*02a4*/ 	.short	0x010a
        /*02a6*/ 	.byte	0x3f
	.zero		1


	//   ....[34]....
        /*02a8*/ 	.word	0x00001ca0
        /*02ac*/ 	.word	0x000000ff
        /*02b0*/ 	.word	0x00000000
        /*02b4*/ 	.short	0x010a
        /*02b6*/ 	.byte	0x07
	.zero		1


	//   ....[35]....
        /*02b8*/ 	.word	0x00001ce0
        /*02bc*/ 	.word	0x000000ff
        /*02c0*/ 	.word	0x00000000
        /*02c4*/ 	.short	0x010a
        /*02c6*/ 	.byte	0x07
	.zero		1


	//   ....[36]....
        /*02c8*/ 	.word	0x00002220
        /*02cc*/ 	.word	0x00000005
        /*02d0*/ 	.word	0x00000000
        /*02d4*/ 	.short	0x0101
        /*02d6*/ 	.byte	0x3f
	.zero		1


	//   ....[37]....
        /*02d8*/ 	.word	0x000023e0
        /*02dc*/ 	.word	0x00000003
        /*02e0*/ 	.word	0x00000000
        /*02e4*/ 	.short	0x0101
        /*02e6*/ 	.byte	0x3f
	.zero		1


	//   ....[38]....
        /*02e8*/ 	.word	0x00006940
        /*02ec*/ 	.word	0x00000014
        /*02f0*/ 	.word	0x00000078
        /*02f4*/ 	.short	0x010a
        /*02f6*/ 	.byte	0x3f
	.zero		1


	//   ....[39]....
        /*02f8*/ 	.word	0x00006cc0
        /*02fc*/ 	.word	0x00000003
        /*0300*/ 	.word	0x00000108
        /*0304*/ 	.short	0x0101
        /*0306*/ 	.byte	0x3f
	.zero		1


	//   ....[40]....
        /*0308*/ 	.word	0x00007410
        /*030c*/ 	.word	0x00000007
        /*0310*/ 	.word	0x00000000
        /*0314*/ 	.short	0x010a
        /*0316*/ 	.byte	0x3f
	.zero		1


	//   ....[41]....
        /*0318*/ 	.word	0x00007490
        /*031c*/ 	.word	0x00000008
        /*0320*/ 	.word	0x00000000
        /*0324*/ 	.short	0x010a
        /*0326*/ 	.byte	0x3f
	.zero		1


	//   ....[42]....
        /*0328*/ 	.word	0x00007520
        /*032c*/ 	.word	0x00000009
        /*0330*/ 	.word	0x00000000
        /*0334*/ 	.short	0x010a
        /*0336*/ 	.byte	0x3f
	.zero		1


	//   ....[43]....
        /*0338*/ 	.word	0x000075b0
        /*033c*/ 	.word	0x00000008
        /*0340*/ 	.word	0x00000000
        /*0344*/ 	.short	0x010a
        /*0346*/ 	.byte	0x3f
	.zero		1


	//   ....[44]....
        /*0348*/ 	.word	0x00007640
        /*034c*/ 	.word	0x00000009
        /*0350*/ 	.word	0x00000000
        /*0354*/ 	.short	0x010a
        /*0356*/ 	.byte	0x3f
	.zero		1


	//   ....[45]....
        /*0358*/ 	.word	0x000076d0
        /*035c*/ 	.word	0x00000008
        /*0360*/ 	.word	0x00000000
        /*0364*/ 	.short	0x010a
        /*0366*/ 	.byte	0x3f
	.zero		1


	//   ....[46]....
        /*0368*/ 	.word	0x00007760
        /*036c*/ 	.word	0x00000009
        /*0370*/ 	.word	0x00000000
        /*0374*/ 	.short	0x010a
        /*0376*/ 	.byte	0x3f
	.zero		1


	//   ....[47]....
        /*0378*/ 	.word	0x000077f0
        /*037c*/ 	.word	0x00000008
        /*0380*/ 	.word	0x00000000
        /*0384*/ 	.short	0x010a
        /*0386*/ 	.byte	0x3f
	.zero		1


	//   ....[48]....
        /*0388*/ 	.word	0x00007880
        /*038c*/ 	.word	0x00000009
        /*0390*/ 	.word	0x00000000
        /*0394*/ 	.short	0x010a
        /*0396*/ 	.byte	0x3f
	.zero		1


	//   ....[49]....
        /*0398*/ 	.word	0x00007910
        /*039c*/ 	.word	0x00000008
        /*03a0*/ 	.word	0x00000000
        /*03a4*/ 	.short	0x010a
        /*03a6*/ 	.byte	0x3f
	.zero		1


	//   ....[50]....
        /*03a8*/ 	.word	0x000079a0
        /*03ac*/ 	.word	0x00000009
        /*03b0*/ 	.word	0x00000000
        /*03b4*/ 	.short	0x010a
        /*03b6*/ 	.byte	0x3f
	.zero		1


	//   ....[51]....
        /*03b8*/ 	.word	0x00007a30
        /*03bc*/ 	.word	0x00000008
        /*03c0*/ 	.word	0x00000000
        /*03c4*/ 	.short	0x010a
        /*03c6*/ 	.byte	0x3f
	.zero		1


	//   ....[52]....
        /*03c8*/ 	.word	0x00007ac0
        /*03cc*/ 	.word	0x00000009
        /*03d0*/ 	.word	0x00000000
        /*03d4*/ 	.short	0x010a
        /*03d6*/ 	.byte	0x3f
	.zero		1


	//   ....[53]....
        /*03d8*/ 	.word	0x00007b50
        /*03dc*/ 	.word	0x00000006
        /*03e0*/ 	.word	0x00000000
        /*03e4*/ 	.short	0x010a
        /*03e6*/ 	.byte	0x3f
	.zero		1


	//   ....[54]....
        /*03e8*/ 	.word	0x00007be0
        /*03ec*/ 	.word	0x00000003
        /*03f0*/ 	.word	0x00000000
        /*03f4*/ 	.short	0x010a
        /*03f6*/ 	.byte	0x3f
	.zero		1


	//   ....[55]....
        /*03f8*/ 	.word	0x00007c40
        /*03fc*/ 	.word	0x00000003
        /*0400*/ 	.word	0x00000000
        /*0404*/ 	.short	0x010a
        /*0406*/ 	.byte	0x3f
	.zero		1


	//   ....[56]....
        /*0408*/ 	.word	0x00007ca0
        /*040c*/ 	.word	0x00000006
        /*0410*/ 	.word	0x00000000
        /*0414*/ 	.short	0x010a
        /*0416*/ 	.byte	0x3f
	.zero		1


	//   ....[57]....
        /*0418*/ 	.word	0x00007d70
        /*041c*/ 	.word	0x00000014
        /*0420*/ 	.word	0x00000078
        /*0424*/ 	.short	0x010a
        /*0426*/ 	.byte	0x3f
	.zero		1


	//   ....[58]....
        /*0428*/ 	.word	0x00007e40
        /*042c*/ 	.word	0x00000007
        /*0430*/ 	.word	0x00000000
        /*0434*/ 	.short	0x010a
        /*0436*/ 	.byte	0x3f
	.zero		1


	//   ....[59]....
        /*0438*/ 	.word	0x00007e90
        /*043c*/ 	.word	0x00000008
        /*0440*/ 	.word	0x00000000
        /*0444*/ 	.short	0x010a
        /*0446*/ 	.byte	0x3f
	.zero		1


	//   ....[60]....
        /*0448*/ 	.word	0x00007ee0
        /*044c*/ 	.word	0x00000009
        /*0450*/ 	.word	0x00000000
        /*0454*/ 	.short	0x010a
        /*0456*/ 	.byte	0x3f
	.zero		1


	//   ....[61]....
        /*0458*/ 	.word	0x00007f30
        /*045c*/ 	.word	0x00000008
        /*0460*/ 	.word	0x00000000
        /*0464*/ 	.short	0x010a
        /*0466*/ 	.byte	0x3f
	.zero		1


	//   ....[62]....
        /*0468*/ 	.word	0x00007f80
        /*046c*/ 	.word	0x00000009
        /*0470*/ 	.word	0x00000000
        /*0474*/ 	.short	0x010a
        /*0476*/ 	.byte	0x3f
	.zero		1


	//   ....[63]....
        /*0478*/ 	.word	0x00007fd0
        /*047c*/ 	.word	0x00000008
        /*0480*/ 	.word	0x00000000
        /*0484*/ 	.short	0x010a
        /*0486*/ 	.byte	0x3f
	.zero		1


	//   ....[64]....
        /*0488*/ 	.word	0x00008020
        /*048c*/ 	.word	0x00000009
        /*0490*/ 	.word	0x00000000
        /*0494*/ 	.short	0x010a
        /*0496*/ 	.byte	0x3f
	.zero		1


	//   ....[65]....
        /*0498*/ 	.word	0x00008070
        /*049c*/ 	.word	0x00000008
        /*04a0*/ 	.word	0x00000000
        /*04a4*/ 	.short	0x010a
        /*04a6*/ 	.byte	0x3f
	.zero		1


	//   ....[66]....
        /*04a8*/ 	.word	0x000080c0
        /*04ac*/ 	.word	0x00000009
        /*04b0*/ 	.word	0x00000000
        /*04b4*/ 	.short	0x010a
        /*04b6*/ 	.byte	0x3f
	.zero		1


	//   ....[67]....
        /*04b8*/ 	.word	0x00008110
        /*04bc*/ 	.word	0x00000008
        /*04c0*/ 	.word	0x00000000
        /*04c4*/ 	.short	0x010a
        /*04c6*/ 	.byte	0x3f
	.zero		1


	//   ....[68]....
        /*04c8*/ 	.word	0x00008160
        /*04cc*/ 	.word	0x00000009
        /*04d0*/ 	.word	0x00000000
        /*04d4*/ 	.short	0x010a
        /*04d6*/ 	.byte	0x3f
	.zero		1


	//   ....[69]....
        /*04d8*/ 	.word	0x000081b0
        /*04dc*/ 	.word	0x00000008
        /*04e0*/ 	.word	0x00000000
        /*04e4*/ 	.short	0x010a
        /*04e6*/ 	.byte	0x3f
	.zero		1


	//   ....[70]....
        /*04e8*/ 	.word	0x00008200
        /*04ec*/ 	.word	0x00000009
        /*04f0*/ 	.word	0x00000000
        /*04f4*/ 	.short	0x010a
        /*04f6*/ 	.byte	0x3f
	.zero		1


	//   ....[71]....
        /*04f8*/ 	.word	0x00008250
        /*04fc*/ 	.word	0x00000006
        /*0500*/ 	.word	0x00000000
        /*0504*/ 	.short	0x010a
        /*0506*/ 	.byte	0x3f
	.zero		1


	//----- nvinfo : EIATTR_NUM_MBARRIERS
	.align		4
.L_35:
        /*0508*/ 	.byte	0x03, 0x38
        /*050a*/ 	.short	0x0020


	//----- nvinfo : EIATTR_EXIT_INSTR_OFFSETS
	.align		4
        /*050c*/ 	.byte	0x04, 0x1c
        /*050e*/ 	.short	(.L_37 - .L_36)


	//   ....[0]....
.L_36:
        /*0510*/ 	.word	0x00000ae0


	//   ....[1]....
        /*0514*/ 	.word	0x000012f0


	//   ....[2]....
        /*0518*/ 	.word	0x00006070


	//   ....[3]....
        /*051c*/ 	.word	0x000065d0


	//   ....[4]....
        /*0520*/ 	.word	0x00007c30


	//----- nvinfo : EIATTR_MAX_THREADS
	.align		4
.L_37:
        /*0524*/ 	.byte	0x04, 0x05
        /*0526*/ 	.short	(.L_39 - .L_38)
.L_38:
        /*0528*/ 	.word	0x00000180
        /*052c*/ 	.word	0x00000001
        /*0530*/ 	.word	0x00000001


	//----- nvinfo : EIATTR_CRS_STACK_SIZE
	.align		4
.L_39:
        /*0534*/ 	.byte	0x04, 0x1e
        /*0536*/ 	.short	(.L_41 - .L_40)
.L_40:
        /*0538*/ 	.word	0x00000000


	//----- nvinfo : EIATTR_CBANK_PARAM_SIZE
	.align		4
.L_41:
        /*053c*/ 	.byte	0x03, 0x19
        /*053e*/ 	.short	0x0470


	//----- nvinfo : EIATTR_PARAM_CBANK
	.align		4
        /*0540*/ 	.byte	0x04, 0x0a
        /*0542*/ 	.short	(.L_43 - .L_42)
	.align		4
.L_42:
        /*0544*/ 	.word	index@(.nv.constant0._ZN7cutlass13device_kernelINS_4gemm6kernel13GemmUniversalIN4cute5tupleIJiiiiEEENS1_10collective13CollectiveMmaINS1_34MainloopSm90TmaGmmaWarpSpecializedILi15ENS5_IJNS4_1CILi2EEENSA_ILi1EEESC_EEENS1_35KernelTmaWarpSpecializedCooperativeEEENS5_IJNSA_ILi192EEENSA_ILi48EEENSA_ILi32EEEEEENS_6half_tENS5_IJlSC_lEEESK_SL_NS4_8TiledMMAINS4_8MMA_AtomIJNS4_4SM904GMMA25MMA_64x16x16_F32F16F16_SSILNSP_5MajorE0ELSR_0ELNSP_7ScaleInE1ELSS_1EEEEEENS4_6LayoutISD_NS5_IJSC_NSA_ILi0EEESW_EEEEENS5_IJNS4_10UnderscoreESZ_SZ_EEEEENS4_13SM90_TMA_LOADENS4_14ComposedLayoutINS4_7SwizzleILi2ELi4ELi3EEENS4_18smem_ptr_flag_bitsILi16EEENSV_INS5_IJNSA_ILi8EEESI_EEENS5_IJSI_SC_EEEEEEEvNS4_8identityENS4_23SM90_TMA_LOAD_MULTICASTES1C_vS1D_EENS_8epilogue10collective6detail29Sm90TmaWarpSpecializedAdapterINS1H_15DefaultEpilogueISK_SL_SL_NS1G_6thread17LinearCombinationISK_Li1EffLNS1L_9ScaleType4KindE0ELNS_15FloatRoundStyleE2ESK_EENS1_15EpilogueDefaultEEEEEvvEEEEvNT_6ParamsE)
        /*0548*/ 	.short	0x0210
        /*054a*/ 	.short	0x0470


	//----- nvinfo : EIATTR_SW_WAR
	.align		4
.L_43:
        /*054c*/ 	.byte	0x04, 0x36
        /*054e*/ 	.short	(.L_45 - .L_44)
.L_44:
        /*0550*/ 	.word	0x00000008
.L_45:


//--------------------- .nv.callgraph             --------------------------
	.section	.nv.callgraph,"",@"SHT_CUDA_CALLGRAPH"
	.align	4
	.sectionentsize	8
	.align		4
        /*0000*/ 	.word	0x00000000
	.align		4
        /*0004*/ 	.word	0xffffffff
	.align		4
        /*0008*/ 	.word	index@(_ZN7cutlass13device_kernelINS_4gemm6kernel13GemmUniversalIN4cute5tupleIJiiiiEEENS1_10collective13CollectiveMmaINS1_34MainloopSm90TmaGmmaWarpSpecializedILi15ENS5_IJNS4_1CILi2EEENSA_ILi1EEESC_EEENS1_35KernelTmaWarpSpecializedCooperativeEEENS5_IJNSA_ILi192EEENSA_ILi48EEENSA_ILi32EEEEEENS_6half_tENS5_IJlSC_lEEESK_SL_NS4_8TiledMMAINS4_8MMA_AtomIJNS4_4SM904GMMA25MMA_64x16x16_F32F16F16_SSILNSP_5MajorE0ELSR_0ELNSP_7ScaleInE1ELSS_1EEEEEENS4_6LayoutISD_NS5_IJSC_NSA_ILi0EEESW_EEEEENS5_IJNS4_10UnderscoreESZ_SZ_EEEEENS4_13SM90_TMA_LOADENS4_14ComposedLayoutINS4_7SwizzleILi2ELi4ELi3EEENS4_18smem_ptr_flag_bitsILi16EEENSV_INS5_IJNSA_ILi8EEESI_EEENS5_IJSI_SC_EEEEEEEvNS4_8identityENS4_23SM90_TMA_LOAD_MULTICASTES1C_vS1D_EENS_8epilogue10collective6detail29Sm90TmaWarpSpecializedAdapterINS1H_15DefaultEpilogueISK_SL_SL_NS1G_6thread17LinearCombinationISK_Li1EffLNS1L_9ScaleType4KindE0ELNS_15FloatRoundStyleE2ESK_EENS1_15EpilogueDefaultEEEEEvvEEEEvNT_6ParamsE)
	.align		4
        /*000c*/ 	.word	index@(__assertfail)
	.align		4
        /*0010*/ 	.word	0x00000000
	.align		4
        /*0014*/ 	.word	0xfffffffe
	.align		4
        /*0018*/ 	.word	0x00000000
	.align		4
        /*001c*/ 	.word	0xfffffffd
	.align		4
        /*0020*/ 	.word	0x00000000
	.align		4
        /*0024*/ 	.word	0xfffffffc


//--------------------- .nv.constant4             --------------------------
	.section	.nv.constant4,"a",@progbits
	.align	8
	.align		8
.nv.constant4:
        /*0000*/ 	.dword	__assertfail
	.align		8
        /*0008*/ 	.dword	__unnamed_1
	.align		8
        /*0010*/ 	.dword	_ZN40_INTERNAL_5d1d8f27_4_k_cu_5ac5e9d2_103084cuda3std3__45__cpo5beginE
	.align		8
        /*0018*/ 	.dword	_ZN40_INTERNAL_5d1d8f27_4_k_cu_5ac5e9d2_103084cuda3std3__45__cpo3endE
	.align		8
        /*0020*/ 	.dword	_ZN40_INTERNAL_5d1d8f27_4_k_cu_5ac5e9d2_103084cuda3std3__45__cpo6cbeginE
	.align		8
        /*0028*/ 	.dword	_ZN40_INTERNAL_5d1d8f27_4_k_cu_5ac5e9d2_103084cuda3std3__45__cpo4cendE
	.align		8
        /*0030*/ 	.dword	_ZN40_INTERNAL_5d1d8f27_4_k_cu_5ac5e9d2_103084cuda3std3__442_GLOBAL__N__5d1d8f27_4_k_cu_5ac5e9d2_103086ignoreE
	.align		8
        /*0038*/ 	.dword	_ZN40_INTERNAL_5d1d8f27_4_k_cu_5ac5e9d2_103084cuda3std3__419piecewise_constructE
	.align		8
        /*0040*/ 	.dword	_ZN40_INTERNAL_5d1d8f27_4_k_cu_5ac5e9d2_103084cuda3std3__48in_placeE
	.align		8
        /*0048*/ 	.dword	_ZN40_INTERNAL_5d1d8f27_4_k_cu_5ac5e9d2_103084cuda3std6ranges3__45__cpo4swapE
	.align		8
        /*0050*/ 	.dword	_ZN40_INTERNAL_5d1d8f27_4_k_cu_5ac5e9d2_103084cuda3std6ranges3__45__cpo9iter_moveE
	.align		8
        /*0058*/ 	.dword	_ZN40_INTERNAL_5d1d8f27_4_k_cu_5ac5e9d2_103084cute7productE
	.align		8
        /*0060*/ 	.dword	_ZN40_INTERNAL_5d1d8f27_4_k_cu_5ac5e9d2_103084cute1_E
	.align		8
        /*0068*/ 	.dword	$str$22
	.align		8
        /*0070*/ 	.dword	$str$23


//--------------------- .text._ZN7cutlass13device_kernelINS_4gemm6kernel13GemmUniversalIN4cute5tupleIJiiiiEEENS1_10collective13CollectiveMmaINS1_34MainloopSm90TmaGmmaWarpSpecializedILi15ENS5_IJNS4_1CILi2EEENSA_ILi1EEESC_EEENS1_35KernelTmaWarpSpecializedCooperativeEEENS5_IJNSA_ILi192EEENSA_ILi48EEENSA_ILi32EEEEEENS_6half_tENS5_IJlSC_lEEESK_SL_NS4_8TiledMMAINS4_8MMA_AtomIJNS4_4SM904GMMA25MMA_64x16x16_F32F16F16_SSILNSP_5MajorE0ELSR_0ELNSP_7ScaleInE1ELSS_1EEEEEENS4_6LayoutISD_NS5_IJSC_NSA_ILi0EEESW_EEEEENS5_IJNS4_10UnderscoreESZ_SZ_EEEEENS4_13SM90_TMA_LOADENS4_14ComposedLayoutINS4_7SwizzleILi2ELi4ELi3EEENS4_18smem_ptr_flag_bitsILi16EEENSV_INS5_IJNSA_ILi8EEESI_EEENS5_IJSI_SC_EEEEEEEvNS4_8identityENS4_23SM90_TMA_LOAD_MULTICASTES1C_vS1D_EENS_8epilogue10collective6detail29Sm90TmaWarpSpecializedAdapterINS1H_15DefaultEpilogueISK_SL_SL_NS1G_6thread17LinearCombinationISK_Li1EffLNS1L_9ScaleType4KindE0ELNS_15FloatRoundStyleE2ESK_EENS1_15EpilogueDefaultEEEEEvvEEEEvNT_6ParamsE --------------------------
	.section	.text._ZN7cutlass13device_kernelINS_4gemm6kernel13GemmUniversalIN4cute5tupleIJiiiiEEENS1_10collective13CollectiveMmaINS1_34MainloopSm90TmaGmmaWarpSpecializedILi15ENS5_IJNS4_1CILi2EEENSA_ILi1EEESC_EEENS1_35KernelTmaWarpSpecializedCooperativeEEENS5_IJNSA_ILi192EEENSA_ILi48EEENSA_ILi32EEEEEENS_6half_tENS5_IJlSC_lEEESK_SL_NS4_8TiledMMAINS4_8MMA_AtomIJNS4_4SM904GMMA25MMA_64x16x16_F32F16F16_SSILNSP_5MajorE0ELSR_0ELNSP_7ScaleInE1ELSS_1EEEEEENS4_6LayoutISD_NS5_IJSC_NSA_ILi0EEESW_EEEEENS5_IJNS4_10UnderscoreESZ_SZ_EEEEENS4_13SM90_TMA_LOADENS4_14ComposedLayoutINS4_7SwizzleILi2ELi4ELi3EEENS4_18smem_ptr_flag_bitsILi16EEENSV_INS5_IJNSA_ILi8EEESI_EEENS5_IJSI_SC_EEEEEEEvNS4_8identityENS4_23SM90_TMA_LOAD_MULTICASTES1C_vS1D_EENS_8epilogue10collective6detail29Sm90TmaWarpSpecializedAdapterINS1H_15DefaultEpilogueISK_SL_SL_NS1G_6thread17LinearCombinationISK_Li1EffLNS1L_9ScaleType4KindE0ELNS_15FloatRoundStyleE2ESK_EENS1_15EpilogueDefaultEEEEEvvEEEEvNT_6ParamsE,"ax",@progbits
	.align	128
.text._ZN7cutlass13device_kernelINS_4gemm6kernel13GemmUniversalIN4cute5tupleIJiiiiEEENS1_10collective13CollectiveMmaINS1_34MainloopSm90TmaGmmaWarpSpecializedILi15ENS5_IJNS4_1CILi2EEENSA_ILi1EEESC_EEENS1_35KernelTmaWarpSpecializedCooperativeEEENS5_IJNSA_ILi192EEENSA_ILi48EEENSA_ILi32EEEEEENS_6half_tENS5_IJlSC_lEEESK_SL_NS4_8TiledMMAINS4_8MMA_AtomIJNS4_4SM904GMMA25MMA_64x16x16_F32F16F16_SSILNSP_5MajorE0ELSR_0ELNSP_7ScaleInE1ELSS_1EEEEEENS4_6LayoutISD_NS5_IJSC_NSA_ILi0EEESW_EEEEENS5_IJNS4_10UnderscoreESZ_SZ_EEEEENS4_13SM90_TMA_LOADENS4_14ComposedLayoutINS4_7SwizzleILi2ELi4ELi3EEENS4_18smem_ptr_flag_bitsILi16EEENSV_INS5_IJNSA_ILi8EEESI_EEENS5_IJSI_SC_EEEEEEEvNS4_8identityENS4_23SM90_TMA_LOAD_MULTICASTES1C_vS1D_EENS_8epilogue10collective6detail29Sm90TmaWarpSpecializedAdapterINS1H_15DefaultEpilogueISK_SL_SL_NS1G_6thread17LinearCombinationISK_Li1EffLNS1L_9ScaleType4KindE0ELNS_15FloatRoundStyleE2ESK_EENS1_15EpilogueDefaultEEEEEvvEEEEvNT_6ParamsE:
        .type           _ZN7cutlass13device_kernelINS_4gemm6kernel13GemmUniversalIN4cute5tupleIJiiiiEEENS1_10collective13CollectiveMmaINS1_34MainloopSm90TmaGmmaWarpSpecializedILi15ENS5_IJNS4_1CILi2EEENSA_ILi1EEESC_EEENS1_35KernelTmaWarpSpecializedCooperativeEEENS5_IJNSA_ILi192EEENSA_ILi48EEENSA_ILi32EEEEEENS_6half_tENS5_IJlSC_lEEESK_SL_NS4_8TiledMMAINS4_8MMA_AtomIJNS4_4SM904GMMA25MMA_64x16x16_F32F16F16_SSILNSP_5MajorE0ELSR_0ELNSP_7ScaleInE1ELSS_1EEEEEENS4_6LayoutISD_NS5_IJSC_NSA_ILi0EEESW_EEEEENS5_IJNS4_10UnderscoreESZ_SZ_EEEEENS4_13SM90_TMA_LOADENS4_14ComposedLayoutINS4_7SwizzleILi2ELi4ELi3EEENS4_18smem_ptr_flag_bitsILi16EEENSV_INS5_IJNSA_ILi8EEESI_EEENS5_IJSI_SC_EEEEEEEvNS4_8identityENS4_23SM90_TMA_LOAD_MULTICASTES1C_vS1D_EENS_8epilogue10collective6detail29Sm90TmaWarpSpecializedAdapterINS1H_15DefaultEpilogueISK_SL_SL_NS1G_6thread17LinearCombinationISK_Li1EffLNS1L_9ScaleType4KindE0ELNS_15FloatRoundStyleE2ESK_EENS1_15EpilogueDefaultEEEEEvvEEEEvNT_6ParamsE,@function
        .size           _ZN7cutlass13device_kernelINS_4gemm6kernel13GemmUniversalIN4cute5tupleIJiiiiEEENS1_10collective13CollectiveMmaINS1_34MainloopSm90TmaGmmaWarpSpecializedILi15ENS5_IJNS4_1CILi2EEENSA_ILi1EEESC_EEENS1_35KernelTmaWarpSpecializedCooperativeEEENS5_IJNSA_ILi192EEENSA_ILi48EEENSA_ILi32EEEEEENS_6half_tENS5_IJlSC_lEEESK_SL_NS4_8TiledMMAINS4_8MMA_AtomIJNS4_4SM904GMMA25MMA_64x16x16_F32F16F16_SSILNSP_5MajorE0ELSR_0ELNSP_7ScaleInE1ELSS_1EEEEEENS4_6LayoutISD_NS5_IJSC_NSA_ILi0EEESW_EEEEENS5_IJNS4_10UnderscoreESZ_SZ_EEEEENS4_13SM90_TMA_LOADENS4_14ComposedLayoutINS4_7SwizzleILi2ELi4ELi3EEENS4_18smem_ptr_flag_bitsILi16EEENSV_INS5_IJNSA_ILi8EEESI_EEENS5_IJSI_SC_EEEEEEEvNS4_8identityENS4_23SM90_TMA_LOAD_MULTICASTES1C_vS1D_EENS_8epilogue10collective6detail29Sm90TmaWarpSpecializedAdapterINS1H_15DefaultEpilogueISK_SL_SL_NS1G_6thread17LinearCombinationISK_Li1EffLNS1L_9ScaleType4KindE0ELNS_15FloatRoundStyleE2ESK_EENS1_15EpilogueDefaultEEEEEvvEEEEvNT_6ParamsE,(.L_x_186 - _ZN7cutlass13device_kernelINS_4gemm6kernel13GemmUniversalIN4cute5tupleIJiiiiEEENS1_10collective13CollectiveMmaINS1_34MainloopSm90TmaGmmaWarpSpecializedILi15ENS5_IJNS4_1CILi2EEENSA_ILi1EEESC_EEENS1_35KernelTmaWarpSpecializedCooperativeEEENS5_IJNSA_ILi192EEENSA_ILi48EEENSA_ILi32EEEEEENS_6half_tENS5_IJlSC_lEEESK_SL_NS4_8TiledMMAINS4_8MMA_AtomIJNS4_4SM904GMMA25MMA_64x16x16_F32F16F16_SSILNSP_5MajorE0ELSR_0ELNSP_7ScaleInE1ELSS_1EEEEEENS4_6LayoutISD_NS5_IJSC_NSA_ILi0EEESW_EEEEENS5_IJNS4_10UnderscoreESZ_SZ_EEEEENS4_13SM90_TMA_LOADENS4_14ComposedLayoutINS4_7SwizzleILi2ELi4ELi3EEENS4_18smem_ptr_flag_bitsILi16EEENSV_INS5_IJNSA_ILi8EEESI_EEENS5_IJSI_SC_EEEEEEEvNS4_8identityENS4_23SM90_TMA_LOAD_MULTICASTES1C_vS1D_EENS_8epilogue10collective6detail29Sm90TmaWarpSpecializedAdapterINS1H_15DefaultEpilogueISK_SL_SL_NS1G_6thread17LinearCombinationISK_Li1EffLNS1L_9ScaleType4KindE0ELNS_15FloatRoundStyleE2ESK_EENS1_15EpilogueDefaultEEEEEvvEEEEvNT_6ParamsE)
        .other          _ZN7cutlass13device_kernelINS_4gemm6kernel13GemmUniversalIN4cute5tupleIJiiiiEEENS1_10collective13CollectiveMmaINS1_34MainloopSm90TmaGmmaWarpSpecializedILi15ENS5_IJNS4_1CILi2EEENSA_ILi1EEESC_EEENS1_35KernelTmaWarpSpecializedCooperativeEEENS5_IJNSA_ILi192EEENSA_ILi48EEENSA_ILi32EEEEEENS_6half_tENS5_IJlSC_lEEESK_SL_NS4_8TiledMMAINS4_8MMA_AtomIJNS4_4SM904GMMA25MMA_64x16x16_F32F16F16_SSILNSP_5MajorE0ELSR_0ELNSP_7ScaleInE1ELSS_1EEEEEENS4_6LayoutISD_NS5_IJSC_NSA_ILi0EEESW_EEEEENS5_IJNS4_10UnderscoreESZ_SZ_EEEEENS4_13SM90_TMA_LOADENS4_14ComposedLayoutINS4_7SwizzleILi2ELi4ELi3EEENS4_18smem_ptr_flag_bitsILi16EEENSV_INS5_IJNSA_ILi8EEESI_EEENS5_IJSI_SC_EEEEEEEvNS4_8identityENS4_23SM90_TMA_LOAD_MULTICASTES1C_vS1D_EENS_8epilogue10collective6detail29Sm90TmaWarpSpecializedAdapterINS1H_15DefaultEpilogueISK_SL_SL_NS1G_6thread17LinearCombinationISK_Li1EffLNS1L_9ScaleType4KindE0ELNS_15FloatRoundStyleE2ESK_EENS1_15EpilogueDefaultEEEEEvvEEEEvNT_6ParamsE,@"STO_CUDA_ENTRY STV_DEFAULT"
_ZN7cutlass13device_kernelINS_4gemm6kernel13GemmUniversalIN4cute5tupleIJiiiiEEENS1_10collective13CollectiveMmaINS1_34MainloopSm90TmaGmmaWarpSpecializedILi15ENS5_IJNS4_1CILi2EEENSA_ILi1EEESC_EEENS1_35KernelTmaWarpSpecializedCooperativeEEENS5_IJNSA_ILi192EEENSA_ILi48EEENSA_ILi32EEEEEENS_6half_tENS5_IJlSC_lEEESK_SL_NS4_8TiledMMAINS4_8MMA_AtomIJNS4_4SM904GMMA25MMA_64x16x16_F32F16F16_SSILNSP_5MajorE0ELSR_0ELNSP_7ScaleInE1ELSS_1EEEEEENS4_6LayoutISD_NS5_IJSC_NSA_ILi0EEESW_EEEEENS5_IJNS4_10UnderscoreESZ_SZ_EEEEENS4_13SM90_TMA_LOADENS4_14ComposedLayoutINS4_7SwizzleILi2ELi4ELi3EEENS4_18smem_ptr_flag_bitsILi16EEENSV_INS5_IJNSA_ILi8EEESI_EEENS5_IJSI_SC_EEEEEEEvNS4_8identityENS4_23SM90_TMA_LOAD_MULTICASTES1C_vS1D_EENS_8epilogue10collective6detail29Sm90TmaWarpSpecializedAdapterINS1H_15DefaultEpilogueISK_SL_SL_NS1G_6thread17LinearCombinationISK_Li1EffLNS1L_9ScaleType4KindE0ELNS_15FloatRoundStyleE2ESK_EENS1_15EpilogueDefaultEEEEEvvEEEEvNT_6ParamsE:
[----:B------:R-:W0:Y:S01]  /*0000*/  LDC R1, c[0x0][0x28] ;  /* 0x00000a00ff017b82 */ /* 0x000e220000000800 */
[----:B------:R-:W1:Y:S01]  /*0010*/  S2R R18, SR_TID.X ;  /* 0x0000000000127919 */ /* 0x000e620000002100 */
[----:B------:R-:W-:Y:S01]  /*0020*/  ELECT P0, URZ, PT ;  /* 0x00000000003f782f */ /* 0x000fe20003800000 */
[----:B------:R-:W-:Y:S01]  /*0030*/  BSSY B0, `(.L_x_0) ;  /* 0x000000f000007945 */ /* 0x000fe20003800000 */
[--C-:B-1----:R-:W-:Y:S02]  /*0040*/  SHF.R.U32.HI R0, RZ, 0x5, R18.reuse ;  /* 0x00000005ff007819 */ /* 0x102fe40000011612 */
[----:B------:R-:W-:-:S03]  /*0050*/  SHF.R.U32.HI R3, RZ, 0x7, R18 ;  /* 0x00000007ff037819 */ /* 0x000fc60000011612 */
[----:B------:R-:W1:Y:S04]  /*0060*/  SHFL.IDX PT, R2, R0, RZ, 0x1f ;  /* 0x00001fff00027589 */ /* 0x000e6800000e0000 */
[----:B------:R2:W3:Y:S01]  /*0070*/  SHFL.IDX PT, R5, R3, RZ, 0x1f ;  /* 0x00001fff03057589 */ /* 0x0004e200000e0000 */
[----:B-1----:R-:W-:-:S13]  /*0080*/  ISETP.NE.OR P0, PT, R2, RZ, !P0 ;  /* 0x000000ff0200720c */ /* 0x002fda0004705670 */
[----:B0-23--:R-:W-:Y:S05]  /*0090*/  @P0 BRA `(.L_x_1) ;  /* 0x0000000000200947 */ /* 0x00dfea0003800000 */
[----:B------:R-:W-:Y:S02]  /*00a0*/  ULDC.64 UR4, c[0x0][0x198] ;  /* 0x0000660000047ab9 */ /* 0x000fe40000000a00 */
[----:B------:R-:W-:Y:S02]  /*00b0*/  UIADD3 UR6, UP0, UR4, 0xf0, URZ ;  /* 0x000000f004067890 */ /* 0x000fe4000ff1e03f */
[----:B------:R-:W-:Y:S02]  /*00c0*/  UIADD3 UR4, UP1, UR4, 0x1f0, URZ ;  /* 0x000001f004047890 */ /* 0x000fe4000ff3e03f */
[----:B------:R-:W-:Y:S02]  /*00d0*/  UIADD3.X UR7, URZ, UR5, URZ, UP0, !UPT ;  /* 0x000000053f077290 */ /* 0x000fe400087fe43f */
[----:B------:R-:W-:-:S07]  /*00e0*/  UIADD3.X UR5, URZ, UR5, URZ, UP1, !UPT ;  /* 0x000000053f057290 */ /* 0x000fce0008ffe43f */
[----:B------:R0:W-:Y:S02]  /*00f0*/  UTMACCTL.PF [UR6] ;  /* 0x00000000060079b9 */ /* 0x0001e40008040000 */
[----:B------:R0:W-:Y:S02]  /*0100*/  UTMACCTL.PF [UR4] ;  /* 0x00000000040079b9 */ /* 0x0001e40008040000 */
[----:B0-----:R-:W-:Y:S01]  /*0110*/  NOP ;  /* 0x0000000000007918 */ /* 0x001fe20000000000 */
.L_x_1:
[----:B------:R-:W-:Y:S05]  /*0120*/  BSYNC B0 ;  /* 0x0000000000007941 */ /* 0x000fea0003800000 */
.L_x_0:
[----:B------:R-:W0:Y:S02]  /*0130*/  SHFL.IDX PT, R3, R0, RZ, 0x1f ;  /* 0x00001fff00037589 */ /* 0x000e2400000e0000 */
[----:B0-----:R-:W-:-:S13]  /*0140*/  ISETP.NE.AND P0, PT, R3, RZ, PT ;  /* 0x000000ff0300720c */ /* 0x001fda0003f05270 */
[----:B------:R-:W-:Y:S05]  /*0150*/  @P0 BRA `(.L_x_2) ;  /* 0x0000000000bc0947 */ /* 0x000fea0003800000 */
[----:B------:R-:W-:Y:S01]  /*0160*/  ELECT P0, URZ, PT ;  /* 0x00000000003f782f */ /* 0x000fe20003800000 */
[----:B------:R-:W-:-:S12]  /*0170*/  BSSY B0, `(.L_x_2) ;  /* 0x000002d000007945 */ /* 0x000fd80003800000 */
[----:B------:R-:W-:Y:S05]  /*0180*/  @!P0 BRA `(.L_x_3) ;  /* 0x0000000000ac8947 */ /* 0x000fea0003800000 */
[----:B------:R-:W0:Y:S01]  /*0190*/  S2UR UR8, SR_CgaCtaId ;  /* 0x00000000000879c3 */ /* 0x000e220000008800 */
[----:B------:R-:W-:Y:S01]  /*01a0*/  UMOV UR4, 0x400 ;  /* 0x0000040000047882 */ /* 0x000fe20000000000 */
[----:B------:R-:W-:Y:S01]  /*01b0*/  UMOV UR5, 0x1 ;  /* 0x0000000100057882 */ /* 0x000fe20000000000 */
[----:B------:R-:W-:Y:S02]  /*01c0*/  UMOV UR6, 0x4 ;  /* 0x0000000400067882 */ /* 0x000fe40000000000 */
[----:B------:R-:W-:-:S04]  /*01d0*/  UIADD3 UR6, -UR6, 0x100000, URZ ;  /* 0x0010000006067890 */ /* 0x000fc8000fffe13f */
[----:B------:R-:W-:Y:S02]  /*01e0*/  USHF.L.U32 UR7, UR6, 0xb, URZ ;  /* 0x0000000b06077899 */ /* 0x000fe4000800063f */
[----:B------:R-:W-:Y:S02]  /*01f0*/  USHF.L.U32 UR6, UR6, 0x1, URZ ;  /* 0x0000000106067899 */ /* 0x000fe4000800063f */
[----:B0-----:R-:W-:Y:S02]  /*0200*/  ULEA UR8, UR8, UR4, 0x18 ;  /* 0x0000000408087291 */ /* 0x001fe4000f8ec03f */
[----:B------:R-:W-:-:S04]  /*0210*/  UIADD3 UR4, -UR5, 0x100000, URZ ;  /* 0x0010000005047890 */ /* 0x000fc8000fffe13f */
[----:B------:R-:W-:Y:S02]  /*0220*/  USHF.L.U32 UR5, UR4, 0xb, URZ ;  /* 0x0000000b04057899 */ /* 0x000fe4000800063f */
[----:B------:R-:W-:Y:S01]  /*0230*/  USHF.L.U32 UR4, UR4, 0x1, URZ ;  /* 0x0000000104047899 */ /* 0x000fe2000800063f */
[----:B------:R-:W0:Y:S11]  /*0240*/  FENCE.VIEW.ASYNC.S ;  /* 0x00000000000073c6 */ /* 0x000e360000000000 */
[----:B0-----:R0:W1:Y:S01]  /*0250*/  SYNCS.EXCH.64 URZ, [UR8], UR4 ;  /* 0x00000004083f75b2 */ /* 0x0010620008000100 */
[----:B------:R0:W2:Y:S01]  /*0260*/  SYNCS.EXCH.64 URZ, [UR8+0x78], UR6 ;  /* 0x00007806083f75b2 */ /* 0x0000a20008000100 */
[----:B------:R0:W3:Y:S01]  /*0270*/  SYNCS.EXCH.64 URZ, [UR8+0x8], UR4 ;  /* 0x00000804083f75b2 */ /* 0x0000e20008000100 */
[----:B------:R0:W4:Y:S01]  /*0280*/  SYNCS.EXCH.64 URZ, [UR8+0x80], UR6 ;  /* 0x00008006083f75b2 */ /* 0x0001220008000100 */
[----:B------:R0:W0:Y:S01]  /*0290*/  SYNCS.EXCH.64 URZ, [UR8+0x10], UR4 ;  /* 0x00001004083f75b2 */ /* 0x0000220008000100 */
        /* <DEDUP_REMOVED lines=25> */
[----:B-1234-:R-:W-:Y:S01]  /*0430*/  NOP ;  /* 0x0000000000007918 */ /* 0x01efe20000000000 */
.L_x_3:
[----:B0-----:R-:W-:Y:S05]  /*0440*/  BSYNC B0 ;  /* 0x0000000000007941 */ /* 0x001fea0003800000 */
.L_x_2:
[----:B------:R-:W-:Y:S01]  /*0450*/  SHF.R.S32.HI R7, RZ, 0x1f, R18 ;  /* 0x0000001fff077819 */ /* 0x000fe20000011412 */
[----:B------:R-:W0:Y:S01]  /*0460*/  SHFL.IDX PT, R0, R0, RZ, 0x1f ;  /* 0x00001fff00007589 */ /* 0x000e2200000e0000 */
[----:B------:R-:W1:Y:S01]  /*0470*/  S2UR UR8, SR_CTAID.X ;  /* 0x00000000000879c3 */ /* 0x000e620000002500 */
[----:B------:R-:W-:Y:S02]  /*0480*/  ELECT P0, URZ, PT ;  /* 0x00000000003f782f */ /* 0x000fe40003800000 */
[----:B------:R-:W-:Y:S01]  /*0490*/  LEA.HI R7, R7, R18, RZ, 0x7 ;  /* 0x0000001207077211 */ /* 0x000fe200078f38ff */
[----:B------:R-:W2:Y:S01]  /*04a0*/  S2R R4, SR_CTAID.Y ;  /* 0x0000000000047919 */ /* 0x000ea20000002600 */
[----:B------:R-:W-:Y:S01]  /*04b0*/  SHF.R.S32.HI R8, RZ, 0x1f, R3 ;  /* 0x0000001fff087819 */ /* 0x000fe20000011403 */
[----:B------:R-:W-:Y:S01]  /*04c0*/  ULDC UR4, c[0x0][0x150] ;  /* 0x0000540000047ab9 */ /* 0x000fe20000000800 */
[----:B------:R-:W-:Y:S01]  /*04d0*/  LOP3.LUT R7, R7, 0xffffff80, RZ, 0xc0, !PT ;  /* 0xffffff8007077812 */ /* 0x000fe200078ec0ff */
[----:B------:R-:W-:Y:S01]  /*04e0*/  NOP ;  /* 0x0000000000007918 */ /* 0x000fe20000000000 */
[----:B------:R-:W-:Y:S01]  /*04f0*/  LEA.HI R8, R8, R3, RZ, 0x2 ;  /* 0x0000000308087211 */ /* 0x000fe200078f10ff */
[----:B------:R-:W3:Y:S01]  /*0500*/  LDC R10, c[0x0][0x144] ;  /* 0x00005100ff0a7b82 */ /* 0x000ee20000000800 */
[----:B------:R-:W-:Y:S01]  /*0510*/  NOP ;  /* 0x0000000000007918 */ /* 0x000fe20000000000 */
[----:B------:R-:W-:Y:S01]  /*0520*/  IMAD.IADD R6, R18, 0x1, -R7 ;  /* 0x0000000112067824 */ /* 0x000fe200078e0a07 */
[----:B------:R-:W-:Y:S01]  /*0530*/  LOP3.LUT R8, R8, 0x3ffffffc, RZ, 0xc0, !PT ;  /* 0x3ffffffc08087812 */ /* 0x000fe200078ec0ff */
[----:B------:R-:W-:Y:S01]  /*0540*/  IMAD.MOV.U32 R23, RZ, RZ, 0x1 ;  /* 0x00000001ff177424 */ /* 0x000fe200078e00ff */
[----:B------:R-:W-:-:S02]  /*0550*/  ISETP.NE.AND P3, PT, R5, RZ, PT ;  /* 0x000000ff0500720c */ /* 0x000fc40003f65270 */
[----:B------:R-:W-:Y:S01]  /*0560*/  SHF.R.S32.HI R7, RZ, 0x1f, R6 ;  /* 0x0000001fff077819 */ /* 0x000fe20000011406 */
[----:B------:R-:W-:Y:S01]  /*0570*/  IMAD.IADD R8, R3, 0x1, -R8 ;  /* 0x0000000103087824 */ /* 0x000fe200078e0a08 */
[----:B------:R-:W4:Y:S02]  /*0580*/  LDC R13, c[0x0][0x140] ;  /* 0x00005000ff0d7b82 */ /* 0x000f240000000800 */
[----:B------:R-:W-:Y:S02]  /*0590*/  LEA.HI R7, R7, R6, RZ, 0x3 ;  /* 0x0000000607077211 */ /* 0x000fe400078f18ff */
[----:B0-----:R-:W-:Y:S02]  /*05a0*/  ISETP.NE.OR P0, PT, R0, RZ, !P0 ;  /* 0x000000ff0000720c */ /* 0x001fe40004705670 */
[--C-:B------:R-:W-:Y:S02]  /*05b0*/  SHF.R.S32.HI R0, RZ, 0x3, R7.reuse ;  /* 0x00000003ff007819 */ /* 0x100fe40000011407 */
[----:B------:R-:W-:-:S02]  /*05c0*/  SHF.R.S32.HI R7, RZ, 0x1f, R7 ;  /* 0x0000001fff077819 */ /* 0x000fc40000011407 */
[----:B-1----:R-:W-:Y:S02]  /*05d0*/  I2FP.F32.U32 R9, UR8 ;  /* 0x0000000800097c45 */ /* 0x002fe40008201000 */
[----:B------:R-:W-:-:S03]  /*05e0*/  LEA.HI R7, R7, R0, RZ, 0x2 ;  /* 0x0000000007077211 */ /* 0x000fc600078f10ff */
[----:B------:R-:W-:Y:S01]  /*05f0*/  FMUL R9, R9, UR4 ;  /* 0x0000000409097c20 */ /* 0x000fe20008400000 */
[----:B------:R-:W-:Y:S01]  /*0600*/  LOP3.LUT R7, R7, 0xfffffffc, RZ, 0xc0, !PT ;  /* 0xfffffffc07077812 */ /* 0x000fe200078ec0ff */
[----:B------:R-:W-:Y:S01]  /*0610*/  VOTEU.ALL UP0, P0 ;  /* 0x00000000003f7886 */ /* 0x000fe20000000000 */
[----:B--2---:R-:W-:Y:S01]  /*0620*/  I2FP.F32.U32 R3, R4 ;  /* 0x0000000400037245 */ /* 0x004fe20000201000 */
[----:B------:R-:W-:Y:S01]  /*0630*/  ULDC UR4, c[0x0][0x154] ;  /* 0x0000550000047ab9 */ /* 0x000fe20000000800 */
[----:B------:R-:W-:Y:S01]  /*0640*/  VOTEU.ALL UP1, P0 ;  /* 0x00000000003f7886 */ /* 0x000fe20000020000 */
[----:B------:R-:W0:Y:S01]  /*0650*/  F2I.U32.TRUNC.NTZ R9, R9 ;  /* 0x0000000900097305 */ /* 0x000e22000020f000 */
[----:B------:R-:W-:Y:S01]  /*0660*/  IMAD.IADD R7, R0, 0x1, -R7 ;  /* 0x0000000100077824 */ /* 0x000fe200078e0a07 */
[----:B------:R-:W1:Y:S01]  /*0670*/  @!UP0 S2UR UR7, SR_CgaCtaId ;  /* 0x00000000000789c3 */ /* 0x000e620000008800 */
[----:B------:R-:W-:Y:S01]  /*0680*/  FMUL R12, R3, UR4 ;  /* 0x00000004030c7c20 */ /* 0x000fe20008400000 */
[----:B------:R-:W-:Y:S01]  /*0690*/  UMOV UR4, 0x20 ;  /* 0x0000002000047882 */ /* 0x000fe20000000000 */
[----:B------:R-:W-:Y:S01]  /*06a0*/  IMAD R8, R8, 0x4, R7 ;  /* 0x0000000408087824 */ /* 0x000fe200078e0207 */
[----:B------:R-:W-:Y:S01]  /*06b0*/  @!UP0 UMOV UR6, 0x400 ;  /* 0x0000040000068882 */ /* 0x000fe20000000000 */
[----:B------:R-:W-:-:S04]  /*06c0*/  @!UP0 UIADD3 UR4, -UR4, 0x100000, URZ ;  /* 0x0010000004048890 */ /* 0x000fc8000fffe13f */
[----:B------:R-:W-:Y:S02]  /*06d0*/  @!UP0 USHF.L.U32 UR5, UR4, 0xb, URZ ;  /* 0x0000000b04058899 */ /* 0x000fe4000800063f */
[----:B------:R-:W-:Y:S01]  /*06e0*/  @!UP0 USHF.L.U32 UR4, UR4, 0x1, URZ ;  /* 0x0000000104048899 */ /* 0x000fe2000800063f */
[----:B----4-:R-:W-:Y:S01]  /*06f0*/  ISETP.EQ.U32.AND P2, PT, R13, 0x1, PT ;  /* 0x000000010d00780c */ /* 0x010fe20003f42070 */
[----:B------:R-:W2:Y:S01]  /*0700*/  F2I.U32.TRUNC.NTZ R12, R12 ;  /* 0x0000000c000c7305 */ /* 0x000ea2000020f000 */
[----:B------:R-:W-:Y:S01]  /*0710*/  LEA.HI R0, R8, R8, RZ, 0x1 ;  /* 0x0000000808007211 */ /* 0x000fe200078f08ff */
[----:B------:R-:W4:Y:S03]  /*0720*/  LDC R7, c[0x0][0x148] ;  /* 0x00005200ff077b82 */ /* 0x000f260000000800 */
[----:B------:R-:W-:Y:S01]  /*0730*/  LOP3.LUT R11, R0, 0xfffffffe, RZ, 0xc0, !PT ;  /* 0xfffffffe000b7812 */ /* 0x000fe200078ec0ff */
[----:B0-----:R-:W-:Y:S01]  /*0740*/  IMAD.MOV R15, RZ, RZ, -R9 ;  /* 0x000000ffff0f7224 */ /* 0x001fe200078e0a09 */
[----:B------:R-:W-:-:S03]  /*0750*/  SHF.R.S32.HI R9, RZ, 0x1f, R2 ;  /* 0x0000001fff097819 */ /* 0x000fc60000011402 */
[----:B---3--:R-:W-:Y:S01]  /*0760*/  IMAD R3, R10, R15, UR8 ;  /* 0x000000080a037e24 */ /* 0x008fe2000f8e020f */
[----:B------:R-:W-:Y:S01]  /*0770*/  LEA.HI R9, R9, R2, RZ, 0x2 ;  /* 0x0000000209097211 */ /* 0x000fe200078f10ff */
[C---:B------:R-:W-:Y:S02]  /*0780*/  IMAD.IADD R0, R8.reuse, 0x1, -R11 ;  /* 0x0000000108007824 */ /* 0x040fe400078e0a0b */
[----:B------:R-:W-:Y:S01]  /*0790*/  IMAD.SHL.U32 R11, R8, 0x4, RZ ;  /* 0x00000004080b7824 */ /* 0x000fe200078e00ff */
[----:B------:R-:W-:Y:S01]  /*07a0*/  LOP3.LUT R9, R9, 0xfffffffc, RZ, 0xc0, !PT ;  /* 0xfffffffc09097812 */ /* 0x000fe200078ec0ff */
[----:B--2---:R-:W-:Y:S01]  /*07b0*/  IMAD.MOV R21, RZ, RZ, -R12 ;  /* 0x000000ffff157224 */ /* 0x004fe200078e0a0c */
[----:B------:R-:W-:Y:S01]  /*07c0*/  ISETP.NE.AND P4, PT, R0, R3, PT ;  /* 0x000000030000720c */ /* 0x000fe20003f85270 */
[----:B-1----:R-:W-:Y:S01]  /*07d0*/  @!UP0 ULEA UR6, UR7, UR6, 0x18 ;  /* 0x0000000607068291 */ /* 0x002fe2000f8ec03f */
[----:B------:R-:W-:Y:S01]  /*07e0*/  LOP3.LUT R22, R8, 0xc, R11, 0x78, !PT ;  /* 0x0000000c08167812 */ /* 0x000fe200078e780b */
[----:B------:R-:W-:Y:S01]  /*07f0*/  IMAD.IADD R0, R2, 0x1, -R9 ;  /* 0x0000000102007824 */ /* 0x000fe200078e0a09 */
[----:B------:R-:W-:Y:S01]  /*0800*/  VOTEU.ALL UP0, P0 ;  /* 0x00000000003f7886 */ /* 0x000fe20000000000 */
[----:B------:R-:W-:Y:S01]  /*0810*/  LOP3.LUT P0, RZ, R6, 0x7, RZ, 0xc0, !PT ;  /* 0x0000000706ff7812 */ /* 0x000fe2000780c0ff */
[----:B------:R-:W-:-:S02]  /*0820*/  VIADD R6, R5, 0xffffffff ;  /* 0xffffffff05067836 */ /* 0x000fc40000000000 */
[----:B------:R-:W-:Y:S01]  /*0830*/  ISETP.NE.AND P1, PT, R0, 0x3, PT ;  /* 0x000000030000780c */ /* 0x000fe20003f25270 */
[----:B----4-:R-:W-:Y:S01]  /*0840*/  IMAD R9, R7, R21, R4 ;  /* 0x0000001507097224 */ /* 0x010fe200078e0204 */
[----:B------:R-:W-:Y:S02]  /*0850*/  ISETP.LT.U32.AND P0, PT, R22, 0x2, !P0 ;  /* 0x000000021600780c */ /* 0x000fe40004701070 */
[----:B------:R-:W-:Y:S01]  /*0860*/  ISETP.EQ.OR P1, PT, R0, RZ, !P1 ;  /* 0x000000ff0000720c */ /* 0x000fe20004f22670 */
[----:B------:R-:W0:Y:S02]  /*0870*/  FENCE.VIEW.ASYNC.S ;  /* 0x00000000000073c6 */ /* 0x000e240000000000 */
[----:B0-----:R0:W1:Y:S01]  /*0880*/  @!UP0 SYNCS.EXCH.64 URZ, [UR6+0x100], UR4 ;  /* 0x00010004063f85b2 */ /* 0x0010620008000100 */
[----:B------:R-:W-:Y:S02]  /*0890*/  @P4 LEA.HI R2, R22, R22, RZ, 0x1 ;  /* 0x0000001616024211 */ /* 0x000fe400078f08ff */
[----:B------:R-:W-:-:S02]  /*08a0*/  ISETP.EQ.AND P1, PT, R5, RZ, P1 ;  /* 0x000000ff0500720c */ /* 0x000fc40000f22270 */
[----:B------:R-:W-:Y:S02]  /*08b0*/  @P4 SHF.R.S32.HI R2, RZ, 0x1, R2 ;  /* 0x00000001ff024819 */ /* 0x000fe40000011402 */
[----:B------:R-:W-:Y:S02]  /*08c0*/  ISETP.GE.U32.AND P6, PT, R6, 0x2, PT ;  /* 0x000000020600780c */ /* 0x000fe40003fc6070 */
[----:B------:R-:W-:Y:S02]  /*08d0*/  @P4 ISETP.NE.AND P5, PT, R2, R9, PT ;  /* 0x000000090200420c */ /* 0x000fe40003fa5270 */
[----:B------:R-:W-:Y:S02]  /*08e0*/  SEL R2, RZ, 0x1, !P0 ;  /* 0x00000001ff027807 */ /* 0x000fe40004000000 */
[----:B------:R-:W-:Y:S02]  /*08f0*/  @P4 SEL R23, RZ, 0x1, P5 ;  /* 0x00000001ff174807 */ /* 0x000fe40002800000 */
[----:B------:R-:W-:Y:S01]  /*0900*/  SEL R19, RZ, 0x1, !P1 ;  /* 0x00000001ff137807 */ /* 0x000fe20004800000 */
[----:B------:R0:W2:Y:S01]  /*0910*/  @!UP1 SYNCS.EXCH.64 URZ, [UR6+0x108], UR4 ;  /* 0x00010804063f95b2 */ /* 0x0000a20008000100 */
[----:B------:R-:W-:Y:S01]  /*0920*/  LOP3.LUT R23, R23, R2, RZ, 0xc0, !PT ;  /* 0x0000000217177212 */ /* 0x000fe200078ec0ff */
[----:B------:R-:W-:Y:S01]  /*0930*/  NOP ;  /* 0x0000000000007918 */ /* 0x000fe20000000000 */
[----:B------:R-:W-:Y:S01]  /*0940*/  SEL R19, R19, 0x2, P6 ;  /* 0x0000000213137807 */ /* 0x000fe20003000000 */
[----:B------:R-:W-:Y:S06]  /*0950*/  @!P2 BRA `(.L_x_4) ;  /* 0x000000000008a947 */ /* 0x000fec0003800000 */
[----:B-12---:R-:W-:Y:S01]  /*0960*/  UCGABAR_ARV ;  /* 0x00000000000079c7 */ /* 0x006fe20008000000 */
[----:B------:R-:W-:Y:S05]  /*0970*/  BRA `(.L_x_5) ;  /* 0x0000000000047947 */ /* 0x000fea0003800000 */
.L_x_4:
[----:B-12---:R-:W-:Y:S01]  /*0980*/  NOP ;  /* 0x0000000000007918 */ /* 0x006fe20000000000 */
.L_x_5:
[----:B------:R-:W1:Y:S01]  /*0990*/  LDC R2, c[0x0][0x65c] ;  /* 0x00019700ff027b82 */ /* 0x000e620000000800 */
[----:B------:R-:W-:Y:S02]  /*09a0*/  IMAD.U32 R8, RZ, RZ, UR8 ;  /* 0x00000008ff087e24 */ /* 0x000fe4000f8e00ff */
[----:B------:R-:W-:Y:S01]  /*09b0*/  IMAD.MOV.U32 R9, RZ, RZ, RZ ;  /* 0x000000ffff097224 */ /* 0x000fe200078e00ff */
[----:B-1----:R-:W-:-:S04]  /*09c0*/  ISETP.NE.AND P1, PT, R2, 0x1, PT ;  /* 0x000000010200780c */ /* 0x002fc80003f25270 */
[----:B------:R-:W-:-:S09]  /*09d0*/  P2R R5, PR, RZ, 0x2 ;  /* 0x00000002ff057803 */ /* 0x000fd20000000000 */
[----:B------:R-:W1:Y:S01]  /*09e0*/  @P1 LDC R17, c[0x0][0x10] ;  /* 0x00000400ff111b82 */ /* 0x000e620000000800 */
[----:B------:R-:W-:Y:S02]  /*09f0*/  @P1 IMAD.MOV.U32 R5, RZ, RZ, RZ ;  /* 0x000000ffff051224 */ /* 0x000fe400078e00ff */
[----:B------:R-:W-:-:S05]  /*0a00*/  @P1 IMAD.MOV.U32 R13, RZ, RZ, RZ ;  /* 0x000000ffff0d1224 */ /* 0x000fca00078e00ff */
[----:B------:R-:W2:Y:S01]  /*0a10*/  @!P1 LDC R11, c[0x0][0xc] ;  /* 0x00000300ff0b9b82 */ /* 0x000ea20000000800 */
[----:B-1----:R-:W-:-:S04]  /*0a20*/  @P1 IMAD.WIDE.U32 R16, R17, UR8, R4 ;  /* 0x0000000811101c25 */ /* 0x002fc8000f8e0004 */
[----:B------:R-:W-:Y:S02]  /*0a30*/  @P1 IMAD.IADD R17, R17, 0x1, R13 ;  /* 0x0000000111111824 */ /* 0x000fe400078e020d */
[----:B--2---:R-:W-:-:S04]  /*0a40*/  @!P1 IMAD.WIDE.U32 R8, R4, R11, R8 ;  /* 0x0000000b04089225 */ /* 0x004fc800078e0008 */
[----:B------:R-:W-:Y:S02]  /*0a50*/  @!P1 IMAD.MOV.U32 R16, RZ, RZ, R8 ;  /* 0x000000ffff109224 */ /* 0x000fe400078e0008 */
[----:B------:R-:W-:Y:S01]  /*0a60*/  @!P1 IMAD.MOV.U32 R17, RZ, RZ, R9 ;  /* 0x000000ffff119224 */ /* 0x000fe200078e0009 */
[----:B------:R-:W-:Y:S06]  /*0a70*/  @!P2 BRA `(.L_x_6) ;  /* 0x00000000000ca947 */ /* 0x000fec0003800000 */
[----:B------:R-:W-:Y:S01]  /*0a80*/  UCGABAR_WAIT ;  /* 0x0000000000007dc7 */ /* 0x000fe20008000000 */
[----:B------:R-:W-:Y:S01]  /*0a90*/  CCTL.IVALL ;  /* 0x00000000ff00798f */ /* 0x000fe20002000000 */
[----:B------:R-:W-:Y:S05]  /*0aa0*/  BRA `(.L_x_7) ;  /* 0x0000000000047947 */ /* 0x000fea0003800000 */
.L_x_6:
[----:B------:R-:W-:Y:S06]  /*0ab0*/  BAR.SYNC.DEFER_BLOCKING 0x0 ;  /* 0x0000000000007b1d */ /* 0x000fec0000010000 */
.L_x_7:
[----:B------:R-:W-:Y:S05]  /*0ac0*/  @!P3 BRA `(.L_x_8) ;  /* 0x00000054006cb947 */ /* 0x000fea0003800000 */
[----:B------:R-:W-:-:S13]  /*0ad0*/  ISETP.GT.U32.AND P0, PT, R6, 0x1, PT ;  /* 0x000000010600780c */ /* 0x000fda0003f04070 */
[----:B0-----:R-:W-:Y:S05]  /*0ae0*/  @P0 EXIT ;  /* 0x000000000000094d */ /* 0x001fea0003800000 */
[----:B------:R-:W-:Y:S01]  /*0af0*/  ULDC.64 UR4, c[0x0][0x650] ;  /* 0x0001940000047ab9 */ /* 0x000fe20000000a00 */
[----:B------:R-:W-:Y:S01]  /*0b00*/  PRMT R0, RZ, 0x7610, R0 ;  /* 0x00007610ff007816 */ /* 0x000fe20000000000 */
[----:B------:R-:W-:Y:S01]  /*0b10*/  IMAD.MOV.U32 R79, RZ, RZ, -0x1 ;  /* 0xffffffffff4f7424 */ /* 0x000fe200078e00ff */
[----:B------:R-:W-:Y:S01]  /*0b20*/  ISETP.GE.U32.AND P0, PT, R16, UR4, PT ;  /* 0x0000000410007c0c */ /* 0x000fe2000bf06070 */
[----:B------:R-:W-:Y:S02]  /*0b30*/  IMAD.MOV.U32 R77, RZ, RZ, -0x1 ;  /* 0xffffffffff4d7424 */ /* 0x000fe400078e00ff */
[----:B------:R-:W-:Y:S01]  /*0b40*/  IMAD.MOV.U32 R73, RZ, RZ, -0x1 ;  /* 0xffffffffff497424 */ /* 0x000fe200078e00ff */
[----:B------:R-:W-:-:S13]  /*0b50*/  ISETP.GE.U32.AND.EX P0, PT, R17, UR5, PT, P0 ;  /* 0x0000000511007c0c */ /* 0x000fda000bf06100 */
[----:B------:R-:W-:Y:S05]  /*0b60*/  @P0 BRA `(.L_x_9) ;  /* 0x0000000400280947 */ /* 0x000fea0003800000 */
[----:B------:R-:W0:Y:S01]  /*0b70*/  LDC.64 R24, c[0x0][0x628] ;  /* 0x00018a00ff187b82 */ /* 0x000e220000000a00 */
[----:B------:R-:W-:Y:S02]  /*0b80*/  IMAD.MOV.U32 R8, RZ, RZ, R16 ;  /* 0x000000ffff087224 */ /* 0x000fe400078e0010 */
[----:B------:R-:W-:-:S05]  /*0b90*/  IMAD.MOV.U32 R9, RZ, RZ, R17 ;  /* 0x000000ffff097224 */ /* 0x000fca00078e0011 */
[----:B------:R-:W1:Y:S08]  /*0ba0*/  LDC R0, c[0x0][0x630] ;  /* 0x00018c00ff007b82 */ /* 0x000e700000000800 */
[----:B------:R-:W2:Y:S01]  /*0bb0*/  LDC.64 R26, c[0x0][0x620] ;  /* 0x00018800ff1a7b82 */ /* 0x000ea20000000a00 */
[----:B0-----:R-:W-:-:S04]  /*0bc0*/  ISETP.NE.U32.AND P0, PT, R24, RZ, PT ;  /* 0x000000ff1800720c */ /* 0x001fc80003f05070 */
[----:B------:R-:W-:-:S13]  /*0bd0*/  ISETP.NE.AND.EX P0, PT, R25, RZ, PT, P0 ;  /* 0x000000ff1900720c */ /* 0x000fda0003f05300 */
[----:B-12---:R-:W-:Y:S05]  /*0be0*/  @!P0 BRA `(.L_x_10) ;  /* 0x0000000000288947 */ /* 0x006fea0003800000 */
[----:B------:R-:W0:Y:S02]  /*0bf0*/  LDC R13, c[0x0][0x634] ;  /* 0x00018d00ff0d7b82 */ /* 0x000e240000000800 */
[----:B0-----:R-:W-:-:S05]  /*0c00*/  IADD3 R13, P0, R16, R13, RZ ;  /* 0x0000000d100d7210 */ /* 0x001fca0007f1e0ff */
[----:B------:R-:W-:-:S04]  /*0c10*/  IMAD.X R15, RZ, RZ, R17, P0 ;  /* 0x000000ffff0f7224 */ /* 0x000fc800000e0611 */
[----:B------:R-:W-:-:S04]  /*0c20*/  IMAD.WIDE.U32 R8, R15, R24, RZ ;  /* 0x000000180f087225 */ /* 0x000fc800078e00ff */
[----:B------:R-:W-:-:S04]  /*0c30*/  IMAD.WIDE.U32 R10, P0, R13, R25, R8 ;  /* 0x000000190d0a7225 */ /* 0x000fc80007800008 */
[----:B------:R-:W-:-:S04]  /*0c40*/  IMAD.WIDE.U32 R8, R13, R24, RZ ;  /* 0x000000180d087225 */ /* 0x000fc800078e00ff */
[----:B------:R-:W-:Y:S01]  /*0c50*/  IMAD.X R13, RZ, RZ, RZ, P0 ;  /* 0x000000ffff0d7224 */ /* 0x000fe200000e06ff */
[----:B------:R-:W-:Y:S01]  /*0c60*/  IADD3 RZ, P0, R9, R10, RZ ;  /* 0x0000000a09ff7210 */ /* 0x000fe20007f1e0ff */
[----:B------:R-:W-:-:S04]  /*0c70*/  IMAD.MOV.U32 R12, RZ, RZ, R11 ;  /* 0x000000ffff0c7224 */ /* 0x000fc800078e000b */
[----:B------:R-:W-:-:S08]  /*0c80*/  IMAD.WIDE.U32.X R8, R15, R25, R12, P0 ;  /* 0x000000190f087225 */ /* 0x000fd000000e040c */
.L_x_10:
[----:B------:R-:W0:Y:S01]  /*0c90*/  LDC.64 R24, c[0x0][0x640] ;  /* 0x00019000ff187b82 */ /* 0x000e220000000a00 */
[-CC-:B------:R-:W-:Y:S01]  /*0ca0*/  SHF.R.U64 R73, R8, R0.reuse, R9.reuse ;  /* 0x0000000008497219 */ /* 0x180fe20000001209 */
[----:B------:R-:W-:Y:S01]  /*0cb0*/  IMAD R30, R7, R21, R4 ;  /* 0x00000015071e7224 */ /* 0x000fe200078e0204 */
[----:B------:R-:W-:Y:S01]  /*0cc0*/  SHF.R.U32.HI R0, RZ, R0, R9 ;  /* 0x00000000ff007219 */ /* 0x000fe20000011609 */
[----:B------:R-:W-:Y:S01]  /*0cd0*/  IMAD.MOV.U32 R21, RZ, RZ, 0x1 ;  /* 0x00000001ff157424 */ /* 0x000fe200078e00ff */
[----:B------:R-:W-:-:S03]  /*0ce0*/  IADD3 R5, P0, RZ, -R73, RZ ;  /* 0x80000049ff057210 */ /* 0x000fc60007f1e0ff */
[----:B------:R-:W1:Y:S02]  /*0cf0*/  LDC R6, c[0x0][0x618] ;  /* 0x00018600ff067b82 */ /* 0x000e640000000800 */
[----:B------:R-:W-:-:S04]  /*0d00*/  IMAD.X R9, RZ, RZ, ~R0, P0 ;  /* 0x000000ffff097224 */ /* 0x000fc800000e0e00 */
[-C--:B------:R-:W-:Y:S02]  /*0d10*/  IMAD R0, R9, R26.reuse, RZ ;  /* 0x0000001a09007224 */ /* 0x080fe400078e02ff */
[----:B------:R-:W2:Y:S01]  /*0d20*/  LDC R11, c[0x0][0x608] ;  /* 0x00018200ff0b7b82 */ /* 0x000ea20000000800 */
[----:B------:R-:W-:-:S04]  /*0d30*/  IMAD.WIDE.U32 R8, R5, R26, R16 ;  /* 0x0000001a05087225 */ /* 0x000fc800078e0010 */
[----:B------:R-:W-:-:S03]  /*0d40*/  IMAD R5, R5, R27, R0 ;  /* 0x0000001b05057224 */ /* 0x000fc600078e0200 */
[----:B------:R-:W3:Y:S01]  /*0d50*/  LDC R12, c[0x0][0x658] ;  /* 0x00019600ff0c7b82 */ /* 0x000ee20000000800 */
[----:B0-----:R-:W-:Y:S01]  /*0d60*/  ISETP.NE.U32.AND P0, PT, R24, RZ, PT ;  /* 0x000000ff1800720c */ /* 0x001fe20003f05070 */
[----:B------:R-:W-:Y:S02]  /*0d70*/  IMAD.IADD R5, R9, 0x1, R5 ;  /* 0x0000000109057824 */ /* 0x000fe400078e0205 */
[----:B------:R-:W-:Y:S01]  /*0d80*/  IMAD.MOV.U32 R9, RZ, RZ, -0x1 ;  /* 0xffffffffff097424 */ /* 0x000fe200078e00ff */
[----:B------:R-:W-:-:S03]  /*0d90*/  ISETP.NE.AND.EX P0, PT, R25, RZ, PT, P0 ;  /* 0x000000ff1900720c */ /* 0x000fc60003f05300 */
[----:B------:R-:W0:Y:S01]  /*0da0*/  LDC R15, c[0x0][0x600] ;  /* 0x00018000ff0f7b82 */ /* 0x000e220000000800 */
[-CC-:B-1----:R-:W-:Y:S02]  /*0db0*/  SHF.R.U64 R13, R8, R6.reuse, R5.reuse ;  /* 0x00000006080d7219 */ /* 0x182fe40000001205 */
[----:B------:R-:W-:-:S05]  /*0dc0*/  SHF.R.U32.HI R0, RZ, R6, R5 ;  /* 0x00000006ff007219 */ /* 0x000fca0000011605 */
[----:B------:R-:W1:Y:S01]  /*0dd0*/  LDC R14, c[0x0][0x648] ;  /* 0x00019200ff0e7b82 */ /* 0x000e620000000800 */
[-CC-:B--2---:R-:W-:Y:S02]  /*0de0*/  SHF.R.U64 R27, R13, R11.reuse, R0.reuse ;  /* 0x0000000b0d1b7219 */ /* 0x184fe40000001200 */
[----:B------:R-:W-:-:S05]  /*0df0*/  SHF.R.U32.HI R5, RZ, R11, R0 ;  /* 0x0000000bff057219 */ /* 0x000fca0000011600 */
[----:B------:R-:W2:Y:S01]  /*0e00*/  LDC R20, c[0x0][0x638] ;  /* 0x00018e00ff147b82 */ /* 0x000ea20000000800 */
[-CC-:B---3--:R-:W-:Y:S02]  /*0e10*/  SHF.R.U64 R28, R27, R12.reuse, R5.reuse ;  /* 0x0000000c1b1c7219 */ /* 0x188fe40000001205 */
[-C--:B------:R-:W-:Y:S02]  /*0e20*/  SHF.L.U32 R0, R9, R12.reuse, RZ ;  /* 0x0000000c09007219 */ /* 0x080fe400000006ff */
[----:B------:R-:W-:Y:S01]  /*0e30*/  SHF.R.U32.HI R5, RZ, R12, R5 ;  /* 0x0000000cff057219 */ /* 0x000fe20000011605 */
[----:B------:R-:W-:Y:S01]  /*0e40*/  IMAD.MOV.U32 R4, RZ, RZ, R28 ;  /* 0x000000ffff047224 */ /* 0x000fe200078e001c */
[----:B------:R-:W-:Y:S01]  /*0e50*/  LOP3.LUT R10, RZ, R0, RZ, 0x33, !PT ;  /* 0x00000000ff0a7212 */ /* 0x000fe200078e33ff */
[----:B------:R-:W3:Y:S01]  /*0e60*/  LDC R26, c[0x0][0x610] ;  /* 0x00018400ff1a7b82 */ /* 0x000ee20000000800 */
[----:B------:R-:W-:Y:S05]  /*0e70*/  @!P0 BRA `(.L_x_11) ;  /* 0x0000000000288947 */ /* 0x000fea0003800000 */
[----:B------:R-:W4:Y:S02]  /*0e80*/  LDC R9, c[0x0][0x64c] ;  /* 0x00019300ff097b82 */ /* 0x000f240000000800 */
[----:B----4-:R-:W-:-:S05]  /*0e90*/  IADD3 R9, P0, R28, R9, RZ ;  /* 0x000000091c097210 */ /* 0x010fca0007f1e0ff */
        /* <DEDUP_REMOVED lines=8> */
.L_x_11:
[----:B-1----:R-:W-:Y:S01]  /*0f20*/  SHF.R.U64 R4, R4, R14, R5 ;  /* 0x0000000e04047219 */ /* 0x002fe20000001205 */
[----:B0-----:R-:W-:Y:S01]  /*0f30*/  VIADD R6, R15, 0xffffffff ;  /* 0xffffffff0f067836 */ /* 0x001fe20000000000 */
[----:B------:R-:W-:Y:S02]  /*0f40*/  SHF.L.U32 R0, R21, R12, RZ ;  /* 0x0000000c15007219 */ /* 0x000fe400000006ff */
[----:B------:R-:W-:Y:S01]  /*0f50*/  LOP3.LUT R5, R27, R10, RZ, 0xc0, !PT ;  /* 0x0000000a1b057212 */ /* 0x000fe200078ec0ff */
[----:B------:R-:W-:Y:S01]  /*0f60*/  IMAD.MOV R7, RZ, RZ, -R4 ;  /* 0x000000ffff077224 */ /* 0x000fe200078e0a04 */
[----:B------:R-:W-:Y:S02]  /*0f70*/  SEL R3, R3, R30, !P1 ;  /* 0x0000001e03037207 */ /* 0x000fe40004800000 */
[----:B------:R-:W-:Y:S01]  /*0f80*/  LOP3.LUT R6, R13, R6, RZ, 0xc0, !PT ;  /* 0x000000060d067212 */ /* 0x000fe200078ec0ff */
[----:B------:R-:W-:Y:S02]  /*0f90*/  IMAD R4, R0, R4, R5 ;  /* 0x0000000400047224 */ /* 0x000fe400078e0205 */
[----:B--2---:R-:W-:-:S02]  /*0fa0*/  IMAD R0, R7, R20, R28 ;  /* 0x0000001407007224 */ /* 0x004fc400078e021c */
[----:B---3--:R-:W-:Y:S02]  /*0fb0*/  IMAD R3, R4, R26, R3 ;  /* 0x0000001a04037224 */ /* 0x008fe400078e0203 */
[----:B------:R-:W-:Y:S02]  /*0fc0*/  IMAD.MOV.U32 R5, RZ, RZ, 0x1 ;  /* 0x00000001ff057424 */ /* 0x000fe400078e00ff */
[----:B------:R-:W-:-:S03]  /*0fd0*/  IMAD R4, R0, R15, R6 ;  /* 0x0000000f00047224 */ /* 0x000fc600078e0206 */
[----:B------:R-:W-:Y:S02]  /*0fe0*/  PRMT R0, R5, 0x7610, R0 ;  /* 0x0000761005007816 */ /* 0x000fe40000000000 */
[----:B------:R-:W-:Y:S02]  /*0ff0*/  SEL R77, R4, R3, !P1 ;  /* 0x00000003044d7207 */ /* 0x000fe40004800000 */
[----:B------:R-:W-:-:S07]  /*1000*/  SEL R79, R3, R4, !P1 ;  /* 0x00000004034f7207 */ /* 0x000fce0004800000 */
.L_x_9:
[----:B------:R-:W-:-:S08]  /*1010*/  NOP ;  /* 0x0000000000007918 */ /* 0x000fd00000000000 */
[----:B------:R-:W0:Y:S02]  /*1020*/  USETMAXREG.TRY_ALLOC.CTAPOOL UP0, 0xe8 ;  /* 0x000000e8000079c8 */ /* 0x000e240008000600 */
[----:B0-----:R-:W-:-:S13]  /*1030*/  PLOP3.LUT P0, PT, PT, PT, UP0, 0x80, 0x0 ;  /* 0x000000000000781c */ /* 0x001fda0003f0f008 */
[----:B------:R-:W-:Y:S05]  /*1040*/  @!P0 BRA `(.L_x_9) ;  /* 0xfffffffc00f08947 */ /* 0x000fea000383ffff */
[----:B------:R-:W-:Y:S01]  /*1050*/  ULDC.64 UR4, c[0x0][0x598] ;  /* 0x0001660000047ab9 */ /* 0x000fe20000000a00 */
[----:B------:R-:W-:Y:S01]  /*1060*/  ULDC.64 UR36, c[0x0][0x208] ;  /* 0x0000820000247ab9 */ /* 0x000fe20000000a00 */
[----:B------:R-:W-:-:S04]  /*1070*/  ISETP.NE.U32.AND P0, PT, RZ, UR4, PT ;  /* 0x00000004ff007c0c */ /* 0x000fc8000bf05070 */
[----:B------:R-:W-:-:S13]  /*1080*/  ISETP.NE.AND.EX P0, PT, RZ, UR5, PT, P0 ;  /* 0x00000005ff007c0c */ /* 0x000fda000bf05300 */
[----:B------:R-:W-:Y:S05]  /*1090*/  @!P0 BRA `(.L_x_12) ;  /* 0x00000000001c8947 */ /* 0x000fea0003800000 */
[----:B------:R-:W0:Y:S02]  /*10a0*/  LDC.64 R4, c[0x0][0x598] ;  /* 0x00016600ff047b82 */ /* 0x000e240000000a00 */
[----:B0-----:R-:W2:Y:S02]  /*10b0*/  LDG.E.64 R4, desc[UR36][R4.64] ;  /* 0x0000002404047981 */ /* 0x001ea4000c1e1b00 */
[----:B--2---:R-:W-:-:S04]  /*10c0*/  ISETP.NE.U32.AND P0, PT, R4, RZ, PT ;  /* 0x000000ff0400720c */ /* 0x004fc80003f05070 */
[----:B------:R-:W-:-:S13]  /*10d0*/  ISETP.NE.AND.EX P0, PT, R5, RZ, PT, P0 ;  /* 0x000000ff0500720c */ /* 0x000fda0003f05300 */
[----:B------:R-:W-:Y:S05]  /*10e0*/  @!P0 BRA `(.L_x_12) ;  /* 0x0000000000088947 */ /* 0x000fea0003800000 */
[----:B------:R0:W5:Y:S01]  /*10f0*/  LD.E R72, desc[UR36][R4.64] ;  /* 0x0000002404487980 */ /* 0x000162000c101900 */
[----:B------:R-:W-:Y:S05]  /*1100*/  BRA `(.L_x_13) ;  /* 0x0000000000247947 */ /* 0x000fea0003800000 */
.L_x_12:
[----:B------:R-:W-:Y:S02]  /*1110*/  ULDC.64 UR4, c[0x0][0x588] ;  /* 0x0001620000047ab9 */ /* 0x000fe40000000a00 */
[----:B------:R-:W-:-:S04]  /*1120*/  ISETP.NE.U32.AND P0, PT, RZ, UR4, PT ;  /* 0x00000004ff007c0c */ /* 0x000fc8000bf05070 */
[----:B------:R-:W-:-:S13]  /*1130*/  ISETP.NE.AND.EX P0, PT, RZ, UR5, PT, P0 ;  /* 0x00000005ff007c0c */ /* 0x000fda000bf05300 */
[----:B------:R-:W-:Y:S05]  /*1140*/  @!P0 BRA `(.L_x_14) ;  /* 0x00000000000c8947 */ /* 0x000fea0003800000 */
[----:B------:R-:W0:Y:S02]  /*1150*/  LDC.64 R4, c[0x0][0x588] ;  /* 0x00016200ff047b82 */ /* 0x000e240000000a00 */
[----:B0-----:R1:W5:Y:S01]  /*1160*/  LDG.E R72, desc[UR36][R4.64] ;  /* 0x0000002404487981 */ /* 0x001362000c1e1900 */
[----:B------:R-:W-:Y:S05]  /*1170*/  BRA `(.L_x_13) ;  /* 0x0000000000087947 */ /* 0x000fea0003800000 */
.L_x_14:
[----:B------:R-:W-:Y:S02]  /*1180*/  ULDC UR4, c[0x0][0x580] ;  /* 0x0001600000047ab9 */ /* 0x000fe40000000800 */
[----:B------:R-:W-:-:S07]  /*1190*/  IMAD.U32 R72, RZ, RZ, UR4 ;  /* 0x00000004ff487e24 */ /* 0x000fce000f8e00ff */
.L_x_13:
[----:B------:R-:W-:Y:S02]  /*11a0*/  ULDC.64 UR4, c[0x0][0x5a0] ;  /* 0x0001680000047ab9 */ /* 0x000fe40000000a00 */
[----:B------:R-:W-:-:S04]  /*11b0*/  ISETP.NE.U32.AND P0, PT, RZ, UR4, PT ;  /* 0x00000004ff007c0c */ /* 0x000fc8000bf05070 */
[----:B------:R-:W-:-:S13]  /*11c0*/  ISETP.NE.AND.EX P0, PT, RZ, UR5, PT, P0 ;  /* 0x00000005ff007c0c */ /* 0x000fda000bf05300 */
[----:B------:R-:W-:Y:S05]  /*11d0*/  @!P0 BRA `(.L_x_15) ;  /* 0x00000000001c8947 */ /* 0x000fea0003800000 */
[----:B01----:R-:W0:Y:S02]  /*11e0*/  LDC.64 R4, c[0x0][0x5a0] ;  /* 0x00016800ff047b82 */ /* 0x003e240000000a00 */
[----:B0-----:R-:W2:Y:S02]  /*11f0*/  LDG.E.64 R4, desc[UR36][R4.64] ;  /* 0x0000002404047981 */ /* 0x001ea4000c1e1b00 */
[----:B--2---:R-:W-:-:S04]  /*1200*/  ISETP.NE.U32.AND P0, PT, R4, RZ, PT ;  /* 0x000000ff0400720c */ /* 0x004fc80003f05070 */
[----:B------:R-:W-:-:S13]  /*1210*/  ISETP.NE.AND.EX P0, PT, R5, RZ, PT, P0 ;  /* 0x000000ff0500720c */ /* 0x000fda0003f05300 */
[----:B------:R-:W-:Y:S05]  /*1220*/  @!P0 BRA `(.L_x_15) ;  /* 0x0000000000088947 */ /* 0x000fea0003800000 */
[----:B------:R0:W5:Y:S01]  /*1230*/  LD.E R74, desc[UR36][R4.64] ;  /* 0x00000024044a7980 */ /* 0x000162000c101900 */
[----:B------:R-:W-:Y:S05]  /*1240*/  BRA `(.L_x_16) ;  /* 0x0000000000247947 */ /* 0x000fea0003800000 */
.L_x_15:
[----:B------:R-:W-:Y:S02]  /*1250*/  ULDC.64 UR4, c[0x0][0x590] ;  /* 0x0001640000047ab9 */ /* 0x000fe40000000a00 */
[----:B------:R-:W-:-:S04]  /*1260*/  ISETP.NE.U32.AND P0, PT, RZ, UR4, PT ;  /* 0x00000004ff007c0c */ /* 0x000fc8000bf05070 */
[----:B------:R-:W-:-:S13]  /*1270*/  ISETP.NE.AND.EX P0, PT, RZ, UR5, PT, P0 ;  /* 0x00000005ff007c0c */ /* 0x000fda000bf05300 */
[----:B------:R-:W-:Y:S05]  /*1280*/  @!P0 BRA `(.L_x_17) ;  /* 0x00000000000c8947 */ /* 0x000fea0003800000 */
[----:B------:R-:W2:Y:S02]  /*1290*/  LDC.64 R74, c[0x0][0x590] ;  /* 0x00016400ff4a7b82 */ /* 0x000ea40000000a00 */
[----:B--2---:R2:W5:Y:S01]  /*12a0*/  LDG.E R74, desc[UR36][R74.64] ;  /* 0x000000244a4a7981 */ /* 0x004562000c1e1900 */
[----:B------:R-:W-:Y:S05]  /*12b0*/  BRA `(.L_x_16) ;  /* 0x0000000000087947 */ /* 0x000fea0003800000 */
.L_x_17:
[----:B------:R-:W-:Y:S02]  /*12c0*/  ULDC UR4, c[0x0][0x584] ;  /* 0x0001610000047ab9 */ /* 0x000fe40000000800 */
[----:B------:R-:W-:-:S07]  /*12d0*/  IMAD.U32 R74, RZ, RZ, UR4 ;  /* 0x00000004ff4a7e24 */ /* 0x000fce000f8e00ff */
.L_x_16:
[----:B------:R-:W-:-:S13]  /*12e0*/  LOP3.LUT P0, RZ, R0, 0xff, RZ, 0xc0, !PT ;  /* 0x000000ff00ff7812 */ /* 0x000fda000780c0ff */
[----:B------:R-:W-:Y:S05]  /*12f0*/  @!P0 EXIT ;  /* 0x000000000000894d */ /* 0x000fea0003800000 */
[----:B------:R-:W-:Y:S01]  /*1300*/  ULDC UR4, c[0x0][0x28c] ;  /* 0x0000a30000047ab9 */ /* 0x000fe20000000800 */
[----:B--2---:R-:W-:Y:S01]  /*1310*/  LOP3.LUT R75, R19, 0x1, RZ, 0xfc, !PT ;  /* 0x00000001134b7812 */ /* 0x004fe200078efcff */
[----:B------:R-:W-:Y:S01]  /*1320*/  UIADD3 UR4, UR4, 0x1f, URZ ;  /* 0x0000001f04047890 */ /* 0x000fe2000fffe03f */
[----:B------:R-:W-:Y:S01]  /*1330*/  UMOV UR38, URZ ;  /* 0x0000003f00267c82 */ /* 0x000fe20008000000 */
[----:B------:R-:W-:Y:S02]  /*1340*/  UMOV UR39, URZ ;  /* 0x0000003f00277c82 */ /* 0x000fe40008000000 */
[----:B------:R-:W-:-:S04]  /*1350*/  USHF.R.S32.HI UR5, URZ, 0x1f, UR4 ;  /* 0x0000001f3f057899 */ /* 0x000fc80008011404 */
[----:B------:R-:W-:-:S04]  /*1360*/  ULEA.HI UR5, UR5, UR4, URZ, 0x5 ;  /* 0x0000000405057291 */ /* 0x000fc8000f8f283f */
[----:B------:R-:W-:-:S12]  /*1370*/  USHF.R.S32.HI UR40, URZ, 0x5, UR5 ;  /* 0x000000053f287899 */ /* 0x000fd80008011405 */
.L_x_129:
[----:B------:R-:W-:Y:S01]  /*1380*/  LOP3.LUT R0, R18, 0x80, RZ, 0xc0, !PT ;  /* 0x0000008012007812 */ /* 0x000fe200078ec0ff */
[----:B--2---:R-:W2:Y:S01]  /*1390*/  S2UR UR6, SR_CgaCtaId ;  /* 0x00000000000679c3 */ /* 0x004ea20000008800 */
[----:B------:R-:W-:Y:S02]  /*13a0*/  UMOV UR41, 0x400 ;  /* 0x0000040000297882 */ /* 0x000fe40000000000 */
[----:B------:R-:W-:-:S06]  /*13b0*/  SHF.R.U32.HI R0, RZ, 0x7, R0 ;  /* 0x00000007ff007819 */ /* 0x000fcc0000011600 */
[----:B---3--:R-:W3:Y:S01]  /*13c0*/  SHFL.IDX PT, R0, R0, RZ, 0x1f ;  /* 0x00001fff00007589 */ /* 0x008ee200000e0000 */
[----:B--2---:R-:W-:Y:S01]  /*13d0*/  ULEA UR41, UR6, UR41, 0x18 ;  /* 0x0000002906297291 */ /* 0x004fe2000f8ec03f */
[----:B---3--:R-:W-:-:S13]  /*13e0*/  R2UR UR4, R0 ;  /* 0x00000000000472ca */ /* 0x008fda00000e0000 */
[----:B------:R-:W-:-:S04]  /*13f0*/  ULEA.HI UR5, UR4, UR4, URZ, 0x1 ;  /* 0x0000000404057291 */ /* 0x000fc8000f8f083f */
[----:B------:R-:W-:-:S04]  /*1400*/  ULOP3.LUT UR5, UR5, 0xffffe, URZ, 0xc0, !UPT ;  /* 0x000ffffe05057892 */ /* 0x000fc8000f8ec03f */
[----:B------:R-:W-:-:S03]  /*1410*/  UIADD3 UR5, UR4, -UR5, URZ ;  /* 0x8000000504057290 */ /* 0x000fc6000fffe03f */
[----:B------:R-:W-:Y:S01]  /*1420*/  ULDC UR4, c[0x0][0x28c] ;  /* 0x0000a30000047ab9 */ /* 0x000fe20000000800 */
[----:B------:R-:W-:Y:S01]  /*1430*/  ULEA UR5, UR5, UR41, 0xc ;  /* 0x0000002905057291 */ /* 0x000fe2000f8e603f */
[----:B------:R-:W-:-:S03]  /*1440*/  ISETP.LT.AND P0, PT, RZ, UR4, PT ;  /* 0x00000004ff007c0c */ /* 0x000fc6000bf01270 */
[----:B------:R-:W-:-:S04]  /*1450*/  UIADD3 UR5, UR5, 0x200, URZ ;  /* 0x0000020005057890 */ /* 0x000fc8000fffe03f */
[----:B------:R-:W-:-:S04]  /*1460*/  USHF.R.U32.HI UR5, URZ, 0x4, UR5 ;  /* 0x000000043f057899 */ /* 0x000fc80008011605 */
[----:B------:R-:W-:Y:S02]  /*1470*/  ULOP3.LUT UR42, UR5, 0x3fff, URZ, 0xc0, !UPT ;  /* 0x00003fff052a7892 */ /* 0x000fe4000f8ec03f */
[----:B----45:R-:W-:Y:S10]  /*1480*/  @P0 BRA `(.L_x_18) ;  /* 0x0000000000400947 */ /* 0x030ff40003800000 */
[----:B------:R-:W-:Y:S01]  /*1490*/  MOV R0, 0x0 ;  /* 0x0000000000007802 */ /* 0x000fe20000000f00 */
[----:B------:R-:W-:Y:S01]  /*14a0*/  ULDC.64 UR4, c[0x4][0x68] ;  /* 0x01001a0000047ab9 */ /* 0x000fe20000000a00 */
[----:B------:R-:W-:Y:S01]  /*14b0*/  ULDC.64 UR6, c[0x4][0x8] ;  /* 0x0100020000067ab9 */ /* 0x000fe20000000a00 */
[----:B01----:R-:W-:Y:S01]  /*14c0*/  IMAD.U32 R4, RZ, RZ, UR4 ;  /* 0x00000004ff047e24 */ /* 0x003fe2000f8e00ff */
[----:B------:R0:W1:Y:S01]  /*14d0*/  LDC.64 R14, c[0x4][R0] ;  /* 0x01000000000e7b82 */ /* 0x0000620000000a00 */
[----:B------:R-:W-:Y:S01]  /*14e0*/  IMAD.U32 R5, RZ, RZ, UR5 ;  /* 0x00000005ff057e24 */ /* 0x000fe2000f8e00ff */
[----:B------:R-:W-:Y:S01]  /*14f0*/  ULDC.64 UR4, c[0x4][0x70] ;  /* 0x01001c0000047ab9 */ /* 0x000fe20000000a00 */
[----:B------:R-:W-:Y:S02]  /*1500*/  IMAD.U32 R10, RZ, RZ, UR6 ;  /* 0x00000006ff0a7e24 */ /* 0x000fe4000f8e00ff */
[----:B------:R-:W-:Y:S02]  /*1510*/  IMAD.U32 R6, RZ, RZ, UR4 ;  /* 0x00000004ff067e24 */ /* 0x000fe4000f8e00ff */
[----:B------:R-:W-:-:S02]  /*1520*/  IMAD.U32 R7, RZ, RZ, UR5 ;  /* 0x00000005ff077e24 */ /* 0x000fc4000f8e00ff */
[----:B------:R-:W-:Y:S02]  /*1530*/  IMAD.U32 R11, RZ, RZ, UR7 ;  /* 0x00000007ff0b7e24 */ /* 0x000fe4000f8e00ff */
[----:B------:R-:W-:Y:S02]  /*1540*/  IMAD.MOV.U32 R8, RZ, RZ, 0x1e1 ;  /* 0x000001e1ff087424 */ /* 0x000fe400078e00ff */
[----:B------:R-:W-:Y:S02]  /*1550*/  IMAD.MOV.U32 R12, RZ, RZ, 0x1 ;  /* 0x00000001ff0c7424 */ /* 0x000fe400078e00ff */
[----:B0-----:R-:W-:-:S07]  /*1560*/  IMAD.MOV.U32 R13, RZ, RZ, RZ ;  /* 0x000000ffff0d7224 */ /* 0x001fce00078e00ff */
[----:B------:R-:W-:-:S07]  /*1570*/  LEPC R20, `(.L_x_18) ;  /* 0x000000001014794e */ /* 0x000fce0000000000 */
[----:B-1---5:R-:W-:Y:S05]  /*1580*/  CALL.ABS.NOINC R14 ;  /* 0x000000000e007343 */ /* 0x022fea0003c00000 */
.L_x_18:
[----:B------:R-:W-:-:S13]  /*1590*/  ISETP.NE.AND P0, PT, R75, 0x3, PT ;  /* 0x000000034b00780c */ /* 0x000fda0003f05270 */
[----:B------:R-:W-:Y:S05]  /*15a0*/  @!P0 BRA `(.L_x_19) ;  /* 0x0000000000048947 */ /* 0x000fea0003800000 */
[----:B------:R-:W-:Y:S01]  /*15b0*/  BPT.TRAP 0x1 ;  /* 0x000000040000795c */ /* 0x000fe20000300000 */
.L_x_19:
[----:B------:R-:W-:Y:S02]  /*15c0*/  IMAD.U32 R3, RZ, RZ, UR39 ;  /* 0x00000027ff037e24 */ /* 0x000fe4000f8e00ff */
[----:B------:R-:W-:-:S03]  /*15d0*/  IMAD.U32 R0, RZ, RZ, UR38 ;  /* 0x00000026ff007e24 */ /* 0x000fc6000f8e00ff */
[----:B------:R-:W-:Y:S02]  /*15e0*/  LEA R3, R3, UR41, 0x3 ;  /* 0x0000002903037c11 */ /* 0x000fe4000f8e18ff */
[----:B------:R-:W-:-:S04]  /*15f0*/  SHF.L.U32 R0, R0, 0x1f, RZ ;  /* 0x0000001f00007819 */ /* 0x000fc800000006ff */
[----:B------:R2:W3:Y:S01]  /*1600*/  SYNCS.PHASECHK.TRANS64.TRYWAIT P1, [R3+URZ], R0 ;  /* 0x00000000030075a7 */ /* 0x0004e2000802017f */
[----:B------:R-:W-:Y:S05]  /*1610*/  @!P0 BRA `(.L_x_20) ;  /* 0x0000000000048947 */ /* 0x000fea0003800000 */
[----:B------:R-:W-:Y:S01]  /*1620*/  BPT.TRAP 0x1 ;  /* 0x000000040000795c */ /* 0x000fe20000300000 */
.L_x_20:
[----:B---3--:R-:W-:Y:S05]  /*1630*/  @P1 BRA `(.L_x_21) ;  /* 0x0000000000081947 */ /* 0x008fea0003800000 */
[----:B------:R-:W3:Y:S02]  /*1640*/  SYNCS.PHASECHK.TRANS64.TRYWAIT P1, [R3+URZ], R0 ;  /* 0x00000000030075a7 */ /* 0x000ee4000802017f */
[----:B---3--:R-:W-:Y:S05]  /*1650*/  @!P1 BRA `(.L_x_22) ;  /* 0x0000006400789947 */ /* 0x008fea0003800000 */
.L_x_21:
[----:B------:R-:W-:-:S04]  /*1660*/  UISETP.LT.AND UP0, UPT, UR40, 0x1, UPT ;  /* 0x000000012800788c */ /* 0x000fc8000bf01270 */
[----:B------:R-:W-:-:S06]  /*1670*/  USEL UR4, UR40, 0x1, UP0 ;  /* 0x0000000128047887 */ /* 0x000fcc0008000000 */
[----:B--23--:R-:W-:Y:S01]  /*1680*/  IMAD.U32 R0, RZ, RZ, UR4 ;  /* 0x00000004ff007e24 */ /* 0x00cfe2000f8e00ff */
[----:B------:R-:W-:Y:S05]  /*1690*/  WARPSYNC.ALL ;  /* 0x0000000000007948 */ /* 0x000fea0003800000 */
[----:B------:R-:W-:-:S04]  /*16a0*/  IADD3 R0, -R0, UR40, RZ ;  /* 0x0000002800007c10 */ /* 0x000fc8000fffe1ff */
[----:B------:R-:W-:Y:S01]  /*16b0*/  ISETP.GE.AND P1, PT, R0, 0x1, PT ;  /* 0x000000010000780c */ /* 0x000fe20003f26270 */
[----:B------:R-:W-:Y:S01]  /*16c0*/  UIADD3 UR4, UR41, 0x2d200, URZ ;  /* 0x0002d20029047890 */ /* 0x000fe2000fffe03f */
[----:B------:R-:W-:Y:S01]  /*16d0*/  WARPGROUP.ARRIVE ;  /* 0x00000000000079c5 */ /* 0x000fe20000000000 */
[----:B------:R-:W-:Y:S01]  /*16e0*/  UMOV UR9, 0x80000020 ;  /* 0x8000002000097882 */ /* 0x000fe20000000000 */
[----:B------:R-:W-:Y:S01]  /*16f0*/  UMOV UR11, 0x80000020 ;  /* 0x80000020000b7882 */ /* 0x000fe20000000000 */
[----:B------:R-:W-:Y:S01]  /*1700*/  USHF.R.U32.HI UR4, URZ, 0x4, UR4 ;  /* 0x000000043f047899 */ /* 0x000fe20008011604 */
[----:B------:R-:W-:Y:S01]  /*1710*/  UMOV UR13, UR9 ;  /* 0x00000009000d7c82 */ /* 0x000fe20008000000 */
[----:B------:R-:W-:Y:S02]  /*1720*/  UMOV UR15, 0x80000020 ;  /* 0x80000020000f7882 */ /* 0x000fe40000000000 */
[----:B------:R-:W-:Y:S02]  /*1730*/  ULOP3.LUT UR5, UR4, 0x3fff, URZ, 0xc0, !UPT ;  /* 0x00003fff04057892 */ /* 0x000fe4000f8ec03f */
[----:B------:R-:W-:-:S02]  /*1740*/  ULOP3.LUT UR4, UR42, 0x10000, URZ, 0xfc, !UPT ;  /* 0x000100002a047892 */ /* 0x000fc4000f8efc3f */
[----:B------:R-:W-:Y:S02]  /*1750*/  ULOP3.LUT UR5, UR5, 0x10000, URZ, 0xfc, !UPT ;  /* 0x0001000005057892 */ /* 0x000fe4000f8efc3f */
[----:B------:R-:W-:Y:S02]  /*1760*/  UIMAD UR6, UR39, 0x300, UR4 ;  /* 0x00000300270678a4 */ /* 0x000fe4000f8e0204 */
[----:B------:R-:W-:Y:S01]  /*1770*/  UIMAD UR10, UR39, 0xc0, UR5 ;  /* 0x000000c0270a78a4 */ /* 0x000fe2000f8e0205 */
[----:B------:R-:W-:Y:S01]  /*1780*/  UMOV UR17, UR9 ;  /* 0x0000000900117c82 */ /* 0x000fe20008000000 */
[----:B------:R-:W-:Y:S02]  /*1790*/  UMOV UR19, 0x80000020 ;  /* 0x8000002000137882 */ /* 0x000fe40000000000 */
[----:B------:R-:W-:Y:S01]  /*17a0*/  UIADD3 UR14, UR10, 0x40, URZ ;  /* 0x000000400a0e7890 */ /* 0x000fe2000fffe03f */
[----:B------:R-:W-:Y:S01]  /*17b0*/  UMOV UR8, UR6 ;  /* 0x0000000600087c82 */ /* 0x000fe20008000000 */
[----:B------:R-:W-:-:S03]  /*17c0*/  UIADD3 UR18, UR10, 0x80, URZ ;  /* 0x000000800a127890 */ /* 0x000fc6000fffe03f */
[----:B------:R-:W-:Y:S01]  /*17d0*/  HGMMA.64x16x16.F32 R64, gdesc[UR8], RZ, !UPT, gsb0 ;  /* 0x00200000084079f0 */ /* 0x000fe2000c0008ff */
[----:B------:R-:W-:Y:S01]  /*17e0*/  UMOV UR12, UR8 ;  /* 0x00000008000c7c82 */ /* 0x000fe20008000000 */
[----:B------:R-:W-:Y:S01]  /*17f0*/  UMOV UR16, UR8 ;  /* 0x0000000800107c82 */ /* 0x000fe20008000000 */
[----:B------:R-:W-:Y:S02]  /*1800*/  UIADD3 UR7, UR6, 0x200, URZ ;  /* 0x0000020006077890 */ /* 0x000fe4000fffe03f */
[----:B------:R-:W-:Y:S01]  /*1810*/  UIADD3 UR8, UR6, 0x2, URZ ;  /* 0x0000000206087890 */ /* 0x000fe2000fffe03f */
[----:B------:R-:W-:Y:S01]  /*1820*/  UMOV UR9, 0x80000020 ;  /* 0x8000002000097882 */ /* 0x000fe20000000000 */
[----:B------:R-:W-:Y:S01]  /*1830*/  UIADD3 UR6, UR6, 0x202, URZ ;  /* 0x0000020206067890 */ /* 0x000fe2000fffe03f */
[----:B------:R-:W-:Y:S02]  /*1840*/  WARPGROUP.DEPBAR.LE gsb0, 0x0 ;  /* 0x00008000000079c5 */ /* 0x000fe40000010000 */
[----:B------:R-:W-:-:S06]  /*1850*/  WARPGROUP.ARRIVE ;  /* 0x00000000000079c5 */ /* 0x000fcc0000000000 */
[----:B------:R-:W-:Y:S03]  /*1860*/  HGMMA.64x16x16.F32 R48, gdesc[UR12], RZ, !UPT, gsb0 ;  /* 0x002000000c3079f0 */ /* 0x000fe6000c0008ff */
[----:B------:R-:W-:Y:S02]  /*1870*/  WARPGROUP.DEPBAR.LE gsb0, 0x0 ;  /* 0x00008000000079c5 */ /* 0x000fe40000010000 */
[----:B------:R-:W-:-:S06]  /*1880*/  WARPGROUP.ARRIVE ;  /* 0x00000000000079c5 */ /* 0x000fcc0000000000 */
[----:B------:R-:W-:Y:S01]  /*1890*/  HGMMA.64x16x16.F32 R32, gdesc[UR16], RZ, !UPT, gsb0 ;  /* 0x00200000102079f0 */ /* 0x000fe2000c0008ff */
[----:B------:R-:W-:Y:S01]  /*18a0*/  UMOV UR16, UR7 ;  /* 0x0000000700107c82 */ /* 0x000fe20008000000 */
[----:B------:R-:W-:Y:S01]  /*18b0*/  UMOV UR17, 0x80000020 ;  /* 0x8000002000117882 */ /* 0x000fe20000000000 */
[----:B------:R-:W-:Y:S01]  /*18c0*/  UMOV UR12, UR16 ;  /* 0x00000010000c7c82 */ /* 0x000fe20008000000 */
[----:B------:R-:W-:Y:S01]  /*18d0*/  UMOV UR13, UR17 ;  /* 0x00000011000d7c82 */ /* 0x000fe20008000000 */
[----:B------:R-:W-:Y:S01]  /*18e0*/  UIADD3 UR7, UR10, 0x2, URZ ;  /* 0x000000020a077890 */ /* 0x000fe2000fffe03f */
[----:B------:R-:W-:Y:S02]  /*18f0*/  WARPGROUP.DEPBAR.LE gsb0, 0x0 ;  /* 0x00008000000079c5 */ /* 0x000fe40000010000 */
[----:B------:R-:W-:-:S06]  /*1900*/  WARPGROUP.ARRIVE ;  /* 0x00000000000079c5 */ /* 0x000fcc0000000000 */
[----:B------:R-:W-:Y:S01]  /*1910*/  HGMMA.64x16x16.F32 R24, gdesc[UR16], RZ, !UPT, gsb0 ;  /* 0x00200000101879f0 */ /* 0x000fe2000c0008ff */
[----:B------:R-:W-:Y:S01]  /*1920*/  UMOV UR18, UR10 ;  /* 0x0000000a00127c82 */ /* 0x000fe20008000000 */
[----:B------:R-:W-:Y:S01]  /*1930*/  UMOV UR19, UR11 ;  /* 0x0000000b00137c82 */ /* 0x000fe20008000000 */
[----:B------:R-:W-:Y:S01]  /*1940*/  UMOV UR11, 0x80000020 ;  /* 0x80000020000b7882 */ /* 0x000fe20000000000 */
[----:B------:R-:W-:Y:S02]  /*1950*/  WARPGROUP.DEPBAR.LE gsb0, 0x0 ;  /* 0x00008000000079c5 */ /* 0x000fe40000010000 */
[----:B------:R-:W-:-:S06]  /*1960*/  WARPGROUP.ARRIVE ;  /* 0x00000000000079c5 */ /* 0x000fcc0000000000 */
[----:B------:R-:W-:Y:S01]  /*1970*/  HGMMA.64x16x16.F32 R40, gdesc[UR12], RZ, !UPT, gsb0 ;  /* 0x002000000c2879f0 */ /* 0x000fe2000c0008ff */
[----:B------:R-:W-:Y:S01]  /*1980*/  UIADD3 UR14, UR10, 0x82, URZ ;  /* 0x000000820a0e7890 */ /* 0x000fe2000fffe03f */
[----:B------:R-:W-:Y:S01]  /*1990*/  UMOV UR12, UR8 ;  /* 0x00000008000c7c82 */ /* 0x000fe20008000000 */
[----:B------:R-:W-:Y:S01]  /*19a0*/  UMOV UR13, UR9 ;  /* 0x00000009000d7c82 */ /* 0x000fe20008000000 */
[----:B------:R-:W-:Y:S01]  /*19b0*/  UMOV UR15, 0x80000020 ;  /* 0x80000020000f7882 */ /* 0x000fe20000000000 */
[----:B------:R-:W-:Y:S02]  /*19c0*/  WARPGROUP.DEPBAR.LE gsb0, 0x0 ;  /* 0x00008000000079c5 */ /* 0x000fe40000010000 */
[----:B------:R-:W-:-:S06]  /*19d0*/  WARPGROUP.ARRIVE ;  /* 0x00000000000079c5 */ /* 0x000fcc0000000000 */
[----:B------:R-:W-:Y:S01]  /*19e0*/  HGMMA.64x16x16.F32 R56, gdesc[UR16], RZ, !UPT, gsb0 ;  /* 0x00200000103879f0 */ /* 0x000fe2000c0008ff */
[----:B------:R-:W-:Y:S01]  /*19f0*/  UIADD3 UR18, UR10, 0x42, URZ ;  /* 0x000000420a127890 */ /* 0x000fe2000fffe03f */
[----:B------:R-:W-:Y:S02]  /*1a00*/  UMOV UR16, UR8 ;  /* 0x0000000800107c82 */ /* 0x000fe40008000000 */
[----:B------:R-:W-:Y:S01]  /*1a10*/  UMOV UR10, UR7 ;  /* 0x00000007000a7c82 */ /* 0x000fe20008000000 */
[----:B------:R-:W-:Y:S01]  /*1a20*/  UMOV UR17, UR9 ;  /* 0x0000000900117c82 */ /* 0x000fe20008000000 */
[----:B------:R-:W-:Y:S01]  /*1a30*/  UMOV UR19, 0x80000020 ;  /* 0x8000002000137882 */ /* 0x000fe20000000000 */
[----:B------:R-:W-:Y:S02]  /*1a40*/  WARPGROUP.DEPBAR.LE gsb0, 0x0 ;  /* 0x00008000000079c5 */ /* 0x000fe40000010000 */
[----:B------:R-:W-:-:S06]  /*1a50*/  WARPGROUP.ARRIVE ;  /* 0x00000000000079c5 */ /* 0x000fcc0000000000 */
[----:B------:R-:W-:Y:S03]  /*1a60*/  HGMMA.64x16x16.F32 R64, gdesc[UR8], R64, gsb0 ;  /* 0x00200000084079f0 */ /* 0x000fe60008000840 */
[----:B------:R-:W-:Y:S02]  /*1a70*/  WARPGROUP.DEPBAR.LE gsb0, 0x0 ;  /* 0x00008000000079c5 */ /* 0x000fe40000010000 */
[----:B------:R-:W-:-:S06]  /*1a80*/  WARPGROUP.ARRIVE ;  /* 0x00000000000079c5 */ /* 0x000fcc0000000000 */
[----:B------:R-:W-:Y:S03]  /*1a90*/  HGMMA.64x16x16.F32 R48, gdesc[UR16], R48, gsb0 ;  /* 0x00200000103079f0 */ /* 0x000fe60008000830 */
[----:B------:R-:W-:Y:S02]  /*1aa0*/  WARPGROUP.DEPBAR.LE gsb0, 0x0 ;  /* 0x00008000000079c5 */ /* 0x000fe40000010000 */
[----:B------:R-:W-:-:S06]  /*1ab0*/  WARPGROUP.ARRIVE ;  /* 0x00000000000079c5 */ /* 0x000fcc0000000000 */
[----:B------:R-:W-:Y:S01]  /*1ac0*/  HGMMA.64x16x16.F32 R32, gdesc[UR12], R32, gsb0 ;  /* 0x002000000c2079f0 */ /* 0x000fe20008000820 */
[----:B------:R-:W-:Y:S01]  /*1ad0*/  UMOV UR12, UR6 ;  /* 0x00000006000c7c82 */ /* 0x000fe20008000000 */
[----:B------:R-:W-:Y:S01]  /*1ae0*/  UMOV UR13, 0x80000020 ;  /* 0x80000020000d7882 */ /* 0x000fe20000000000 */
[----:B------:R-:W-:Y:S01]  /*1af0*/  UMOV UR16, UR12 ;  /* 0x0000000c00107c82 */ /* 0x000fe20008000000 */
[----:B------:R-:W-:Y:S01]  /*1b00*/  UMOV UR17, UR13 ;  /* 0x0000000d00117c82 */ /* 0x000fe20008000000 */
[----:B------:R-:W-:Y:S01]  /*1b10*/  UMOV UR8, UR12 ;  /* 0x0000000c00087c82 */ /* 0x000fe20008000000 */
[----:B------:R-:W-:Y:S01]  /*1b20*/  UMOV UR9, UR13 ;  /* 0x0000000d00097c82 */ /* 0x000fe20008000000 */
        /* <DEDUP_REMOVED lines=8> */
[----:B------:R-:W-:Y:S03]  /*1bb0*/  HGMMA.64x16x16.F32 R56, gdesc[UR8], R56, gsb0 ;  /* 0x00200000083879f0 */ /* 0x000fe60008000838 */
[----:B------:R-:W-:Y:S02]  /*1bc0*/  WARPGROUP.DEPBAR.LE gsb0, 0x0 ;  /* 0x00008000000079c5 */ /* 0x000fe40000010000 */
[----:B------:R-:W-:Y:S05]  /*1bd0*/  @!P1 BRA `(.L_x_23) ;  /* 0x0000000400cc9947 */ /* 0x000fea0003800000 */
[----:B------:R-:W-:Y:S01]  /*1be0*/  UIADD3 UR6, UR39, 0x1, URZ ;  /* 0x0000000127067890 */ /* 0x000fe2000fffe03f */
[----:B------:R-:W-:Y:S02]  /*1bf0*/  IMAD.MOV.U32 R3, RZ, RZ, R0 ;  /* 0x000000ffff037224 */ /* 0x000fe400078e0000 */
[----:B01----:R-:W-:Y:S01]  /*1c00*/  IMAD.U32 R4, RZ, RZ, UR39 ;  /* 0x00000027ff047e24 */ /* 0x003fe2000f8e00ff */
[----:B------:R-:W-:-:S04]  /*1c10*/  UISETP.NE.AND UP0, UPT, UR6, 0xf, UPT ;  /* 0x0000000f0600788c */ /* 0x000fc8000bf05270 */
[----:B------:R-:W-:Y:S02]  /*1c20*/  USEL UR7, URZ, 0x1, UP0 ;  /* 0x000000013f077887 */ /* 0x000fe40008000000 */
[----:B------:R-:W-:Y:S02]  /*1c30*/  USEL UR6, UR6, URZ, UP0 ;  /* 0x0000003f06067287 */ /* 0x000fe40008000000 */
[----:B------:R-:W-:-:S06]  /*1c40*/  ULOP3.LUT UR7, UR38, UR7, URZ, 0x3c, !UPT ;  /* 0x0000000726077292 */ /* 0x000fcc000f8e3c3f */
[----:B------:R-:W-:-:S07]  /*1c50*/  IMAD.U32 R7, RZ, RZ, UR7 ;  /* 0x00000007ff077e24 */ /* 0x000fce000f8e00ff */
.L_x_30:
[----:B------:R-:W-:Y:S05]  /*1c60*/  @!P0 BRA `(.L_x_24) ;  /* 0x0000000000048947 */ /* 0x000fea0003800000 */
[----:B------:R-:W-:Y:S01]  /*1c70*/  BPT.TRAP 0x1 ;  /* 0x000000040000795c */ /* 0x000fe20000300000 */
.L_x_24:
[----:B------:R-:W-:Y:S01]  /*1c80*/  ULEA UR7, UR6, UR41, 0x3 ;  /* 0x0000002906077291 */ /* 0x000fe2000f8e183f */
[----:B------:R-:W-:-:S08]  /*1c90*/  SHF.L.U32 R5, R7, 0x1f, RZ ;  /* 0x0000001f07057819 */ /* 0x000fd000000006ff */
[----:B------:R0:W1:Y:S01]  /*1ca0*/  SYNCS.PHASECHK.TRANS64.TRYWAIT P1, [UR7], R5 ;  /* 0x00000005ff0075a7 */ /* 0x0000620008020147 */
[----:B------:R-:W-:Y:S05]  /*1cb0*/  @!P0 BRA `(.L_x_25) ;  /* 0x0000000000048947 */ /* 0x000fea0003800000 */
[----:B------:R-:W-:Y:S01]  /*1cc0*/  BPT.TRAP 0x1 ;  /* 0x000000040000795c */ /* 0x000fe20000300000 */
.L_x_25:
[----:B-1----:R-:W-:Y:S05]  /*1cd0*/  @P1 BRA `(.L_x_26) ;  /* 0x0000000000081947 */ /* 0x002fea0003800000 */
[----:B------:R-:W1:Y:S02]  /*1ce0*/  SYNCS.PHASECHK.TRANS64.TRYWAIT P1, [UR7], R5 ;  /* 0x00000005ff0075a7 */ /* 0x000e640008020147 */
[----:B-1----:R-:W-:Y:S05]  /*1cf0*/  @!P1 BRA `(.L_x_27) ;  /* 0x0000005c00e49947 */ /* 0x002fea0003800000 */
.L_x_26:
[----:B------:R-:W-:Y:S01]  /*1d00*/  UIMAD UR7, UR6, 0x300, UR4 ;  /* 0x00000300060778a4 */ /* 0x000fe2000f8e0204 */
[----:B------:R-:W-:Y:S01]  /*1d10*/  WARPGROUP.ARRIVE ;  /* 0x00000000000079c5 */ /* 0x000fe20000000000 */
[----:B------:R-:W-:Y:S01]  /*1d20*/  UIMAD UR10, UR6, 0xc0, UR5 ;  /* 0x000000c0060a78a4 */ /* 0x000fe2000f8e0205 */
[----:B------:R-:W-:Y:S01]  /*1d30*/  UMOV UR9, 0x80000020 ;  /* 0x8000002000097882 */ /* 0x000fe20000000000 */
[----:B------:R-:W-:Y:S02]  /*1d40*/  UMOV UR11, 0x80000020 ;  /* 0x80000020000b7882 */ /* 0x000fe40000000000 */
[----:B------:R-:W-:Y:S01]  /*1d50*/  UIADD3 UR14, UR10, 0x40, URZ ;  /* 0x000000400a0e7890 */ /* 0x000fe2000fffe03f */
[----:B------:R-:W-:Y:S01]  /*1d60*/  UMOV UR8, UR7 ;  /* 0x0000000700087c82 */ /* 0x000fe20008000000 */
[----:B------:R-:W-:Y:S01]  /*1d70*/  UMOV UR13, UR9 ;  /* 0x00000009000d7c82 */ /* 0x000fe20008000000 */
[----:B------:R-:W-:Y:S02]  /*1d80*/  UMOV UR12, UR8 ;  /* 0x00000008000c7c82 */ /* 0x000fe40008000000 */
[----:B------:R-:W-:Y:S01]  /*1d90*/  HGMMA.64x16x16.F32 R64, gdesc[UR8], R64, gsb0 ;  /* 0x00200000084079f0 */ /* 0x000fe20008000840 */
[----:B------:R-:W-:Y:S01]  /*1da0*/  UMOV UR15, 0x80000020 ;  /* 0x80000020000f7882 */ /* 0x000fe20000000000 */
[----:B------:R-:W-:Y:S01]  /*1db0*/  UIADD3 UR18, UR10, 0x80, URZ ;  /* 0x000000800a127890 */ /* 0x000fe2000fffe03f */
[----:B------:R-:W-:Y:S01]  /*1dc0*/  UMOV UR16, UR8 ;  /* 0x0000000800107c82 */ /* 0x000fe20008000000 */
[----:B------:R-:W-:Y:S01]  /*1dd0*/  UMOV UR17, UR9 ;  /* 0x0000000900117c82 */ /* 0x000fe20008000000 */
[----:B------:R-:W-:Y:S01]  /*1de0*/  UMOV UR19, 0x80000020 ;  /* 0x8000002000137882 */ /* 0x000fe20000000000 */
[----:B------:R-:W-:-:S02]  /*1df0*/  UIADD3 UR20, UR7, 0x200, URZ ;  /* 0x0000020007147890 */ /* 0x000fc4000fffe03f */
[----:B------:R-:W-:Y:S01]  /*1e00*/  UIADD3 UR8, UR7, 0x2, URZ ;  /* 0x0000000207087890 */ /* 0x000fe2000fffe03f */
[----:B------:R-:W-:Y:S01]  /*1e10*/  UMOV UR9, 0x80000020 ;  /* 0x8000002000097882 */ /* 0x000fe20000000000 */
[----:B------:R-:W-:Y:S01]  /*1e20*/  UIADD3 UR7, UR7, 0x202, URZ ;  /* 0x0000020207077890 */ /* 0x000fe2000fffe03f */
        /* <DEDUP_REMOVED lines=10> */
[----:B------:R-:W-:Y:S02]  /*1ed0*/  WARPGROUP.DEPBAR.LE gsb0, 0x0 ;  /* 0x00008000000079c5 */ /* 0x000fe40000010000 */
[----:B------:R-:W-:-:S06]  /*1ee0*/  WARPGROUP.ARRIVE ;  /* 0x00000000000079c5 */ /* 0x000fcc0000000000 */
[----:B------:R-:W-:Y:S01]  /*1ef0*/  HGMMA.64x16x16.F32 R24, gdesc[UR16], R24, gsb0 ;  /* 0x00200000101879f0 */ /* 0x000fe20008000818 */
[----:B------:R-:W-:Y:S01]  /*1f00*/  UMOV UR18, UR10 ;  /* 0x0000000a00127c82 */ /* 0x000fe20008000000 */
[----:B------:R-:W-:Y:S01]  /*1f10*/  UMOV UR19, UR11 ;  /* 0x0000000b00137c82 */ /* 0x000fe20008000000 */
[----:B------:R-:W-:Y:S01]  /*1f20*/  UMOV UR11, 0x80000020 ;  /* 0x80000020000b7882 */ /* 0x000fe20000000000 */
[----:B------:R-:W-:Y:S02]  /*1f30*/  WARPGROUP.DEPBAR.LE gsb0, 0x0 ;  /* 0x00008000000079c5 */ /* 0x000fe40000010000 */
[----:B------:R-:W-:-:S06]  /*1f40*/  WARPGROUP.ARRIVE ;  /* 0x00000000000079c5 */ /* 0x000fcc0000000000 */
[----:B------:R-:W-:Y:S01]  /*1f50*/  HGMMA.64x16x16.F32 R40, gdesc[UR12], R40, gsb0 ;  /* 0x002000000c2879f0 */ /* 0x000fe20008000828 */
[----:B------:R-:W-:Y:S02]  /*1f60*/  UIADD3 UR12, UR10, 0x2, URZ ;  /* 0x000000020a0c7890 */ /* 0x000fe4000fffe03f */
[----:B------:R-:W-:Y:S01]  /*1f70*/  UIADD3 UR14, UR10, 0x42, URZ ;  /* 0x000000420a0e7890 */ /* 0x000fe2000fffe03f */
[----:B------:R-:W-:Y:S01]  /*1f80*/  UMOV UR13, UR9 ;  /* 0x00000009000d7c82 */ /* 0x000fe20008000000 */
[----:B------:R-:W-:Y:S01]  /*1f90*/  UMOV UR15, 0x80000020 ;  /* 0x80000020000f7882 */ /* 0x000fe20000000000 */
[----:B------:R-:W-:Y:S02]  /*1fa0*/  WARPGROUP.DEPBAR.LE gsb0, 0x0 ;  /* 0x00008000000079c5 */ /* 0x000fe40000010000 */
[----:B------:R-:W-:-:S06]  /*1fb0*/  WARPGROUP.ARRIVE ;  /* 0x00000000000079c5 */ /* 0x000fcc0000000000 */
[----:B------:R-:W-:Y:S01]  /*1fc0*/  HGMMA.64x16x16.F32 R56, gdesc[UR16], R56, gsb0 ;  /* 0x00200000103879f0 */ /* 0x000fe20008000838 */
[----:B------:R-:W-:Y:S01]  /*1fd0*/  UIADD3 UR18, UR10, 0x82, URZ ;  /* 0x000000820a127890 */ /* 0x000fe2000fffe03f */
[----:B------:R-:W-:Y:S02]  /*1fe0*/  UMOV UR16, UR8 ;  /* 0x0000000800107c82 */ /* 0x000fe40008000000 */
[----:B------:R-:W-:Y:S01]  /*1ff0*/  UMOV UR10, UR12 ;  /* 0x0000000c000a7c82 */ /* 0x000fe20008000000 */
        /* <DEDUP_REMOVED lines=29> */
[----:B------:R-:W-:Y:S01]  /*21d0*/  BPT.TRAP 0x1 ;  /* 0x000000040000795c */ /* 0x000fe20000300000 */
.L_x_28:
[----:B------:R-:W-:-:S13]  /*21e0*/  ISETP.NE.AND P1, PT, R23, RZ, PT ;  /* 0x000000ff1700720c */ /* 0x000fda0003f25270 */
[----:B01----:R-:W-:-:S05]  /*21f0*/  @P1 LEA R5, R4, UR41, 0x3 ;  /* 0x0000002904051c11 */ /* 0x003fca000f8e18ff */
[----:B------:R-:W-:-:S05]  /*2200*/  @P1 VIADD R5, R5, 0x78 ;  /* 0x0000007805051836 */ /* 0x000fca0000000000 */
[----:B------:R-:W-:-:S04]  /*2210*/  @P1 PRMT R5, R22, 0x654, R5 ;  /* 0x0000065416051816 */ /* 0x000fc80000000005 */
[----:B------:R0:W-:Y:S01]  /*2220*/  @P1 SYNCS.ARRIVE.TRANS64.RED.A1T0 RZ, [R5+URZ], RZ ;  /* 0x000000ff05ff19a7 */ /* 0x0001e2000810043f */
[----:B------:R-:W-:-:S13]  /*2230*/  ISETP.GT.U32.AND P1, PT, R19, 0x1, PT ;  /* 0x000000011300780c */ /* 0x000fda0003f24070 */
[----:B0-----:R-:W-:Y:S05]  /*2240*/  @P1 BRA `(.L_x_29) ;  /* 0x0000000000041947 */ /* 0x001fea0003800000 */
[----:B------:R-:W-:Y:S01]  /*2250*/  BPT.TRAP 0x1 ;  /* 0x000000040000795c */ /* 0x000fe20000300000 */
.L_x_29:
[----:B------:R-:W-:Y:S01]  /*2260*/  UIADD3 UR6, UR6, 0x1, URZ ;  /* 0x0000000106067890 */ /* 0x000fe2000fffe03f */
[C---:B------:R-:W-:Y:S01]  /*2270*/  ISETP.GT.AND P2, PT, R3.reuse, 0x1, PT ;  /* 0x000000010300780c */ /* 0x040fe20003f44270 */
[----:B------:R-:W-:Y:S02]  /*2280*/  VIADD R4, R4, 0x1 ;  /* 0x0000000104047836 */ /* 0x000fe40000000000 */
[----:B------:R-:W-:Y:S01]  /*2290*/  UISETP.NE.AND UP0, UPT, UR6, 0xf, UPT ;  /* 0x0000000f0600788c */ /* 0x000fe2000bf05270 */
[----:B------:R-:W-:Y:S02]  /*22a0*/  VIADD R3, R3, 0xffffffff ;  /* 0xffffffff03037836 */ /* 0x000fe40000000000 */
[C---:B------:R-:W-:Y:S01]  /*22b0*/  ISETP.NE.AND P1, PT, R4.reuse, 0xf, PT ;  /* 0x0000000f0400780c */ /* 0x040fe20003f25270 */
[----:B------:R-:W-:Y:S02]  /*22c0*/  USEL UR7, URZ, 0x1, UP0 ;  /* 0x000000013f077887 */ /* 0x000fe40008000000 */
[----:B------:R-:W-:Y:S01]  /*22d0*/  USEL UR6, UR6, URZ, UP0 ;  /* 0x0000003f06067287 */ /* 0x000fe20008000000 */
[----:B------:R-:W-:-:S03]  /*22e0*/  SEL R4, R4, RZ, P1 ;  /* 0x000000ff04047207 */ /* 0x000fc60000800000 */
[----:B------:R-:W-:Y:S01]  /*22f0*/  LOP3.LUT R7, R7, UR7, RZ, 0x3c, !PT ;  /* 0x0000000707077c12 */ /* 0x000fe2000f8e3cff */
[----:B------:R-:W-:Y:S07]  /*2300*/  @P2 BRA `(.L_x_30) ;  /* 0xfffffff800542947 */ /* 0x000fee000383ffff */
.L_x_23:
[----:B------:R-:W2:Y:S02]  /*2310*/  LDC R3, c[0x0][0x28c] ;  /* 0x0000a300ff037b82 */ /* 0x000ea40000000800 */
[----:B--2---:R-:W-:-:S13]  /*2320*/  ISETP.GE.AND P1, PT, R3, 0x1, PT ;  /* 0x000000010300780c */ /* 0x004fda0003f26270 */
[----:B------:R-:W-:Y:S05]  /*2330*/  @!P1 BRA `(.L_x_31) ;  /* 0x0000000000389947 */ /* 0x000fea0003800000 */
[----:B------:R-:W-:Y:S05]  /*2340*/  @!P0 BRA `(.L_x_32) ;  /* 0x0000000000048947 */ /* 0x000fea0003800000 */
[----:B------:R-:W-:Y:S01]  /*2350*/  BPT.TRAP 0x1 ;  /* 0x000000040000795c */ /* 0x000fe20000300000 */
.L_x_32:
[----:B------:R-:W-:-:S13]  /*2360*/  ISETP.NE.AND P0, PT, R23, RZ, PT ;  /* 0x000000ff1700720c */ /* 0x000fda0003f05270 */
[----:B------:R-:W-:-:S04]  /*2370*/  @P0 VIADD R0, R0, UR39 ;  /* 0x0000002700000c36 */ /* 0x000fc80008000000 */
[----:B01----:R-:W-:-:S05]  /*2380*/  @P0 IMAD.WIDE.U32 R4, R0, -0x77777777, RZ ;  /* 0x8888888900040825 */ /* 0x003fca00078e00ff */
[----:B------:R-:W-:-:S05]  /*2390*/  @P0 SHF.R.U32.HI R5, RZ, 0x3, R5 ;  /* 0x00000003ff050819 */ /* 0x000fca0000011605 */
[----:B------:R-:W-:-:S05]  /*23a0*/  @P0 IMAD R0, R5, -0xf, R0 ;  /* 0xfffffff105000824 */ /* 0x000fca00078e0200 */
[----:B------:R-:W-:-:S05]  /*23b0*/  @P0 LEA R0, R0, UR41, 0x3 ;  /* 0x0000002900000c11 */ /* 0x000fca000f8e18ff */
[----:B------:R-:W-:-:S05]  /*23c0*/  @P0 VIADD R3, R0, 0x78 ;  /* 0x0000007800030836 */ /* 0x000fca0000000000 */
[----:B------:R-:W-:-:S04]  /*23d0*/  @P0 PRMT R3, R22, 0x654, R3 ;  /* 0x0000065416030816 */ /* 0x000fc80000000003 */
[----:B------:R2:W-:Y:S01]  /*23e0*/  @P0 SYNCS.ARRIVE.TRANS64.RED.A1T0 RZ, [R3+URZ], RZ ;  /* 0x000000ff03ff09a7 */ /* 0x0005e2000810043f */
[----:B------:R-:W-:-:S13]  /*23f0*/  ISETP.GT.U32.AND P0, PT, R19, 0x1, PT ;  /* 0x000000011300780c */ /* 0x000fda0003f04070 */
[----:B--2---:R-:W-:Y:S05]  /*2400*/  @P0 BRA `(.L_x_31) ;  /* 0x0000000000040947 */ /* 0x004fea0003800000 */
[----:B------:R-:W-:Y:S01]  /*2410*/  BPT.TRAP 0x1 ;  /* 0x000000040000795c */ /* 0x000fe20000300000 */
.L_x_31:
[--C-:B------:R-:W-:Y:S01]  /*2420*/  SHF.R.U32.HI R0, RZ, 0x2, R18.reuse ;  /* 0x00000002ff007819 */ /* 0x100fe20000011612 */
[----:B------:R-:W2:Y:S01]  /*2430*/  LDC R7, c[0x0][0x288] ;  /* 0x0000a200ff077b82 */ /* 0x000ea20000000800 */
[----:B01----:R-:W-:Y:S01]  /*2440*/  SHF.R.U32.HI R5, RZ, 0x7, R18 ;  /* 0x00000007ff057819 */ /* 0x003fe20000011612 */
[----:B------:R-:W-:Y:S01]  /*2450*/  UIADD3 UR39, UR40, UR39, URZ ;  /* 0x0000002728277290 */ /* 0x000fe2000fffe03f */
[----:B------:R-:W-:Y:S01]  /*2460*/  LOP3.LUT R3, R0, 0x7, RZ, 0xc0, !PT ;  /* 0x0000000700037812 */ /* 0x000fe200078ec0ff */
[C---:B------:R-:W-:Y:S01]  /*2470*/  IMAD.SHL.U32 R10, R18.reuse, 0x2, RZ ;  /* 0x00000002120a7824 */ /* 0x040fe200078e00ff */
[----:B------:R-:W-:Y:S01]  /*2480*/  LOP3.LUT R0, R5, 0x1, RZ, 0xc0, !PT ;  /* 0x0000000105007812 */ /* 0x000fe200078ec0ff */
[----:B------:R-:W-:Y:S01]  /*2490*/  UISETP.GT.U32.AND UP0, UPT, UR39, 0xe, UPT ;  /* 0x0000000e2700788c */ /* 0x000fe2000bf04070 */
[----:B------:R-:W-:Y:S01]  /*24a0*/  LOP3.LUT R4, R18, 0x60, RZ, 0xc0, !PT ;  /* 0x0000006012047812 */ /* 0x000fe200078ec0ff */
[----:B------:R-:W-:Y:S01]  /*24b0*/  ULDC UR7, c[0x0][0x284] ;  /* 0x0000a10000077ab9 */ /* 0x000fe20000000800 */
[----:B------:R-:W-:Y:S01]  /*24c0*/  UISETP.GE.U32.AND UP1, UPT, UR40, 0xf, UPT ;  /* 0x0000000f2800788c */ /* 0x000fe2000bf26070 */
[----:B------:R-:W-:Y:S01]  /*24d0*/  IMAD.SHL.U32 R6, R0, 0x40, RZ ;  /* 0x0000004000067824 */ /* 0x000fe200078e00ff */
[----:B------:R-:W-:Y:S01]  /*24e0*/  SHF.R.U32.HI R4, RZ, 0x1, R4 ;  /* 0x00000001ff047819 */ /* 0x000fe20000011604 */
[----:B------:R-:W-:Y:S01]  /*24f0*/  UISETP.LT.U32.AND UP0, UPT, UR40, 0xf, UP0 ;  /* 0x0000000f2800788c */ /* 0x000fe20008701070 */
[----:B------:R-:W-:Y:S01]  /*2500*/  SHF.R.S32.HI R13, RZ, 0x1f, R73 ;  /* 0x0000001fff0d7819 */ /* 0x000fe20000011449 */
[----:B------:R-:W-:Y:S01]  /*2510*/  UIMAD.WIDE.U32 UR4, UR39, -0x77777777, URZ ;  /* 0x88888889270478a5 */ /* 0x000fe2000f8e003f */
[-CC-:B------:R-:W-:Y:S01]  /*2520*/  IADD3 R5, RZ, -R4.reuse, -R3.reuse ;  /* 0x80000004ff057210 */ /* 0x180fe20007ffe803 */
[----:B------:R-:W-:Y:S01]  /*2530*/  USEL UR6, URZ, 0x1, !UP0 ;  /* 0x000000013f067887 */ /* 0x000fe2000c000000 */
[----:B------:R-:W-:Y:S01]  /*2540*/  LOP3.LUT R3, R6, 0x40, R3, 0xe2, !PT ;  /* 0x0000004006037812 */ /* 0x000fe200078ee203 */
[----:B------:R-:W-:Y:S01]  /*2550*/  ULDC.64 UR8, c[0x0][0x5d0] ;  /* 0x0001740000087ab9 */ /* 0x000fe20000000a00 */
[----:B------:R-:W-:Y:S01]  /*2560*/  USHF.R.U32.HI UR4, URZ, 0x3, UR5 ;  /* 0x000000033f047899 */ /* 0x000fe20008011605 */
[----:B------:R-:W-:Y:S01]  /*2570*/  IMAD R6, R0, -0x40, R5 ;  /* 0xffffffc000067824 */ /* 0x000fe200078e0205 */
[----:B------:R-:W-:Y:S01]  /*2580*/  LOP3.LUT R76, R3, R4, RZ, 0xfc, !PT ;  /* 0x00000004034c7212 */ /* 0x000fe200078efcff */
[----:B------:R-:W-:Y:S01]  /*2590*/  IMAD R3, R77, 0x30, RZ ;  /* 0x000000304d037824 */ /* 0x000fe200078e02ff */
[----:B------:R-:W-:Y:S01]  /*25a0*/  LOP3.LUT R0, R18, 0x3, RZ, 0xc0, !PT ;  /* 0x0000000312007812 */ /* 0x000fe200078ec0ff */
[----:B------:R-:W-:Y:S01]  /*25b0*/  ULOP3.LUT UR38, UR38, UR6, URZ, 0x3c, !UPT ;  /* 0x0000000626267292 */ /* 0x000fe2000f8e3c3f */
[----:B------:R-:W-:Y:S01]  /*25c0*/  IMAD.MOV.U32 R77, RZ, RZ, RZ ;  /* 0x000000ffff4d7224 */ /* 0x000fe200078e00ff */
[----:B------:R-:W-:Y:S01]  /*25d0*/  UIMAD UR39, UR4, -0xf, UR39 ;  /* 0xfffffff1042778a4 */ /* 0x000fe2000f8e0227 */
[C---:B--2---:R-:W-:Y:S01]  /*25e0*/  ISETP.GE.AND P0, PT, R3.reuse, R7, PT ;  /* 0x000000070300720c */ /* 0x044fe20003f06270 */
[----:B------:R-:W-:Y:S01]  /*25f0*/  IMAD R8, R0, -0x2, R7 ;  /* 0xfffffffe00087824 */ /* 0x000fe200078e0207 */
[----:B------:R-:W-:Y:S01]  /*2600*/  LOP3.LUT R10, R3, 0x6, R10, 0xf8, !PT ;  /* 0x00000006030a7812 */ /* 0x000fe200078ef80a */
[----:B------:R-:W-:Y:S01]  /*2610*/  IMAD R7, R79, 0xc0, RZ ;  /* 0x000000c04f077824 */ /* 0x000fe200078e02ff */
[----:B------:R-:W-:Y:S01]  /*2620*/  @UP1 ULOP3.LUT UR38, UR38, 0x1, UR4, 0x78, !UPT ;  /* 0x0000000126261892 */ /* 0x000fe2000f8e7804 */
[----:B------:R-:W-:Y:S01]  /*2630*/  IMAD R0, R13, UR8, RZ ;  /* 0x000000080d007c24 */ /* 0x000fe2000f8e02ff */
[----:B------:R-:W-:Y:S01]  /*2640*/  SHF.R.S32.HI R11, RZ, 0x1f, R10 ;  /* 0x0000001fff0b7819 */ /* 0x000fe2000001140a */
[----:B------:R-:W-:Y:S01]  /*2650*/  IMAD.WIDE R76, R79, 0xc0, R76 ;  /* 0x000000c04f4c7825 */ /* 0x000fe200078e024c */
[----:B------:R-:W-:-:S03]  /*2660*/  ISETP.GE.OR P0, PT, R7, UR7, P0 ;  /* 0x0000000707007c0c */ /* 0x000fc60008706670 */
[----:B------:R-:W-:Y:S01]  /*2670*/  IMAD R9, R73, UR9, R0 ;  /* 0x0000000949097c24 */ /* 0x000fe2000f8e0200 */
[----:B------:R-:W-:Y:S01]  /*2680*/  IADD3 R0, -R7, UR7, R6 ;  /* 0x0000000707007c10 */ /* 0x000fe2000fffe106 */
[----:B------:R-:W-:-:S04]  /*2690*/  IMAD.WIDE.U32 R4, R73, UR8, R10 ;  /* 0x0000000849047c25 */ /* 0x000fc8000f8e000a */
[----:B------:R-:W-:Y:S02]  /*26a0*/  IMAD.IADD R6, R8, 0x1, -R3 ;  /* 0x0000000108067824 */ /* 0x000fe400078e0a03 */
[----:B------:R-:W-:Y:S02]  /*26b0*/  IMAD.IADD R9, R5, 0x1, R9 ;  /* 0x0000000105097824 */ /* 0x000fe400078e0209 */
[----:B------:R-:W-:Y:S02]  /*26c0*/  IMAD.MOV.U32 R3, RZ, RZ, -0x1 ;  /* 0xffffffffff037424 */ /* 0x000fe400078e00ff */
[----:B------:R-:W-:Y:S01]  /*26d0*/  IMAD.MOV.U32 R8, RZ, RZ, R4 ;  /* 0x000000ffff087224 */ /* 0x000fe200078e0004 */
[----:B------:R-:W-:Y:S06]  /*26e0*/  @P0 BRA `(.L_x_33) ;  /* 0x0000003000b80947 */ /* 0x000fec0003800000 */
[----:B------:R-:W0:Y:S01]  /*26f0*/  LDC.64 R4, c[0x0][0x5c8] ;  /* 0x00017200ff047b82 */ /* 0x000e220000000a00 */
[----:B-----5:R-:W-:Y:S01]  /*2700*/  FSETP.NEU.AND P2, PT, R74, RZ, PT ;  /* 0x000000ff4a00720b */ /* 0x020fe20003f4d000 */
[----:B------:R-:W-:Y:S01]  /*2710*/  BSSY B0, `(.L_x_33) ;  /* 0x000032b000007945 */ /* 0x000fe20003800000 */
[----:B------:R-:W-:-:S04]  /*2720*/  ISETP.GT.AND P0, PT, R6, RZ, PT ;  /* 0x000000ff0600720c */ /* 0x000fc80003f04270 */
[----:B------:R-:W-:Y:S01]  /*2730*/  ISETP.GT.AND P1, PT, R0, RZ, P0 ;  /* 0x000000ff0000720c */ /* 0x000fe20000724270 */
[-C--:B0-----:R-:W-:Y:S02]  /*2740*/  IMAD R7, R77, R4.reuse, RZ ;  /* 0x000000044d077224 */ /* 0x081fe400078e02ff */
[----:B------:R-:W-:-:S04]  /*2750*/  IMAD.WIDE.U32 R82, R76, R4, R8 ;  /* 0x000000044c527225 */ /* 0x000fc800078e0008 */
[----:B------:R-:W-:-:S04]  /*2760*/  IMAD R7, R76, R5, R7 ;  /* 0x000000054c077224 */ /* 0x000fc800078e0207 */
[----:B------:R-:W-:Y:S01]  /*2770*/  IMAD.IADD R89, R83, 0x1, R7 ;  /* 0x0000000153597824 */ /* 0x000fe200078e0207 */
[----:B------:R-:W-:Y:S06]  /*2780*/  @!P2 BRA `(.L_x_34) ;  /* 0x000000240004a947 */ /* 0x000fec0003800000 */
[----:B------:R-:W0:Y:S01]  /*2790*/  LDC.64 R20, c[0x0][0x5b8] ;  /* 0x00016e00ff147b82 */ /* 0x000e220000000a00 */
[----:B------:R-:W-:-:S07]  /*27a0*/  ULDC.64 UR4, c[0x0][0x5c0] ;  /* 0x0001700000047ab9 */ /* 0x000fce0000000a00 */
[----:B------:R-:W1:Y:S08]  /*27b0*/  LDC.64 R80, c[0x0][0x5b0] ;  /* 0x00016c00ff507b82 */ /* 0x000e700000000a00 */
[----:B------:R-:W2:Y:S01]  /*27c0*/  LDC.64 R14, c[0x0][0x5a8] ;  /* 0x00016a00ff0e7b82 */ /* 0x000ea20000000a00 */
[-C--:B0-----:R-:W-:Y:S02]  /*27d0*/  IMAD R8, R13, R20.reuse, RZ ;  /* 0x000000140d087224 */ /* 0x081fe400078e02ff */
[----:B------:R-:W-:-:S04]  /*27e0*/  IMAD.WIDE.U32 R86, R73, R20, R10 ;  /* 0x0000001449567225 */ /* 0x000fc800078e000a */
[----:B------:R-:W-:Y:S02]  /*27f0*/  IMAD R93, R73, R21, R8 ;  /* 0x00000015495d7224 */ /* 0x000fe400078e0208 */
[-C--:B-1----:R-:W-:Y:S02]  /*2800*/  IMAD R7, R77, R80.reuse, RZ ;  /* 0x000000504d077224 */ /* 0x082fe400078e02ff */
[----:B------:R-:W-:Y:S02]  /*2810*/  IMAD.IADD R85, R87, 0x1, R93 ;  /* 0x0000000157557824 */ /* 0x000fe400078e025d */
[----:B------:R-:W-:Y:S02]  /*2820*/  IMAD.MOV.U32 R84, RZ, RZ, R86 ;  /* 0x000000ffff547224 */ /* 0x000fe400078e0056 */
[C---:B------:R-:W-:Y:S02]  /*2830*/  IMAD R95, R76.reuse, R81, R7 ;  /* 0x000000514c5f7224 */ /* 0x040fe400078e0207 */
[----:B------:R-:W-:-:S04]  /*2840*/  IMAD.WIDE.U32 R8, R76, R80, R84 ;  /* 0x000000504c087225 */ /* 0x000fc800078e0054 */
[----:B------:R-:W-:Y:S01]  /*2850*/  IMAD.IADD R7, R9, 0x1, R95 ;  /* 0x0000000109077824 */ /* 0x000fe200078e025f */
[----:B--2---:R-:W-:-:S04]  /*2860*/  LEA R12, P2, R8, R14, 0x1 ;  /* 0x0000000e080c7211 */ /* 0x004fc800078408ff */
[----:B------:R-:W-:-:S05]  /*2870*/  LEA.HI.X R13, R8, R15, R7, 0x1, P2 ;  /* 0x0000000f080d7211 */ /* 0x000fca00010f0c07 */
[----:B------:R0:W2:Y:S01]  /*2880*/  @P1 LDG.E.LTC128B.U16 R7, desc[UR36][R12.64] ;  /* 0x000000240c071981 */ /* 0x0000a2000c1e1520 */
[----:B------:R-:W-:Y:S01]  /*2890*/  LEA R8, P2, R82, UR4, 0x1 ;  /* 0x0000000452087c11 */ /* 0x000fe2000f8408ff */
[----:B------:R-:W-:Y:S01]  /*28a0*/  IMAD.WIDE.U32 R78, R76, R80, R10 ;  /* 0x000000504c4e7225 */ /* 0x000fe200078e000a */
[----:B------:R-:W-:Y:S01]  /*28b0*/  ISETP.GT.AND P3, PT, R6, 0x1, PT ;  /* 0x000000010600780c */ /* 0x000fe20003f64270 */
[----:B------:R-:W-:Y:S01]  /*28c0*/  BSSY B1, `(.L_x_35) ;  /* 0x0000011000017945 */ /* 0x000fe20003800000 */
[----:B------:R-:W-:Y:S01]  /*28d0*/  SHF.L.U64.HI R83, R80, 0x3, R81 ;  /* 0x0000000350537819 */ /* 0x000fe20000010251 */
[----:B------:R-:W-:Y:S02]  /*28e0*/  IMAD.IADD R79, R95, 0x1, R79 ;  /* 0x000000015f4f7824 */ /* 0x000fe400078e024f */
[----:B------:R-:W-:-:S04]  /*28f0*/  IMAD.WIDE.U32 R78, R73, R20, R78 ;  /* 0x00000014494e7225 */ /* 0x000fc800078e004e */
[----:B0-----:R-:W-:Y:S01]  /*2900*/  IMAD.IADD R13, R93, 0x1, R79 ;  /* 0x000000015d0d7824 */ /* 0x001fe200078e024f */
[----:B------:R-:W-:-:S04]  /*2910*/  LEA R12, P4, R78, R14, 0x1 ;  /* 0x0000000e4e0c7211 */ /* 0x000fc800078808ff */
[----:B------:R-:W-:Y:S01]  /*2920*/  LEA.HI.X R13, R78, R15, R13, 0x1, P4 ;  /* 0x0000000f4e0d7211 */ /* 0x000fe200020f0c0d */
[----:B--2---:R-:W-:-:S05]  /*2930*/  HADD2.F32 R9, -RZ, R7.H0_H0 ;  /* 0x20000007ff097230 */ /* 0x004fca0000004100 */
[----:B------:R-:W-:-:S04]  /*2940*/  FMUL R9, R9, R74 ;  /* 0x0000004a09097220 */ /* 0x000fc80000400000 */
[----:B------:R-:W-:Y:S01]  /*2950*/  FFMA R64, R64, R72, R9 ;  /* 0x0000004840407223 */ /* 0x000fe20000000009 */
[----:B------:R-:W-:Y:S01]  /*2960*/  LEA.HI.X R9, R82, UR5, R89, 0x1, P2 ;  /* 0x0000000552097c11 */ /* 0x000fe200090f0c59 */
[----:B------:R-:W-:Y:S01]  /*2970*/  IMAD.SHL.U32 R82, R80, 0x8, RZ ;  /* 0x0000000850527824 */ /* 0x000fe200078e00ff */
[----:B------:R-:W-:Y:S02]  /*2980*/  ISETP.GT.AND P2, PT, R0, RZ, P3 ;  /* 0x000000ff0000720c */ /* 0x000fe40001f44270 */
[----:B------:R-:W-:-:S05]  /*2990*/  F2FP.F16.F32.PACK_AB R64, RZ, R64 ;  /* 0x00000040ff40723e */ /* 0x000fca00000000ff */
[----:B------:R0:W-:Y:S06]  /*29a0*/  @P1 STG.E.U16 desc[UR36][R8.64], R64 ;  /* 0x0000004008001986 */ /* 0x0001ec000c101524 */
[----:B------:R-:W-:Y:S05]  /*29b0*/  @!P2 BRA `(.L_x_36) ;  /* 0x000000000004a947 */ /* 0x000fea0003800000 */
[----:B------:R1:W5:Y:S02]  /*29c0*/  LDG.E.LTC128B.U16 R7, desc[UR36][R12.64+0x2] ;  /* 0x000002240c077981 */ /* 0x000364000c1e1520 */
.L_x_36:
[----:B------:R-:W-:Y:S05]  /*29d0*/  BSYNC B1 ;  /* 0x0000000000017941 */ /* 0x000fea0003800000 */
.L_x_35:
[----:B-----5:R-:W-:Y:S01]  /*29e0*/  HADD2.F32 R21, -RZ, R7.H0_H0 ;  /* 0x20000007ff157230 */ /* 0x020fe20000004100 */
[----:B------:R-:W-:Y:S01]  /*29f0*/  ISETP.GT.AND P1, PT, R0, 0x8, P0 ;  /* 0x000000080000780c */ /* 0x000fe20000724270 */
[----:B------:R-:W-:Y:S01]  /*2a00*/  IMAD.WIDE.U32 R90, R76, R80, R82 ;  /* 0x000000504c5a7225 */ /* 0x000fe200078e0052 */
[----:B------:R-:W-:-:S03]  /*2a10*/  PRMT R92, R7, 0x7610, R92 ;  /* 0x00007610075c7816 */ /* 0x000fc6000000005c */
[----:B0-----:R-:W-:Y:S01]  /*2a20*/  FMUL R64, R21, R74 ;  /* 0x0000004a15407220 */ /* 0x001fe20000400000 */
[----:B------:R-:W-:Y:S01]  /*2a30*/  IMAD.IADD R97, R95, 0x1, R91 ;  /* 0x000000015f617824 */ /* 0x000fe200078e025b */
[----:B------:R-:W-:Y:S02]  /*2a40*/  IADD3 R21, P4, R86, R90, RZ ;  /* 0x0000005a56157210 */ /* 0x000fe40007f9e0ff */
[----:B------:R-:W-:-:S03]  /*2a50*/  FFMA R65, R65, R72, R64 ;  /* 0x0000004841417223 */ /* 0x000fc60000000040 */
[----:B------:R-:W-:Y:S01]  /*2a60*/  IMAD.X R78, R97, 0x1, R85, P4 ;  /* 0x00000001614e7824 */ /* 0x000fe200020e0655 */
[C---:B------:R-:W-:Y:S02]  /*2a70*/  LEA R64, P4, R21.reuse, R14, 0x1 ;  /* 0x0000000e15407211 */ /* 0x040fe400078808ff */
[----:B------:R-:W-:Y:S02]  /*2a80*/  F2FP.F16.F32.PACK_AB R79, RZ, R65 ;  /* 0x00000041ff4f723e */ /* 0x000fe400000000ff */
[----:B------:R-:W-:-:S03]  /*2a90*/  LEA.HI.X R65, R21, R15, R78, 0x1, P4 ;  /* 0x0000000f15417211 */ /* 0x000fc600020f0c4e */
[----:B------:R0:W-:Y:S04]  /*2aa0*/  @P2 STG.E.U16 desc[UR36][R8.64+0x2], R79 ;  /* 0x0000024f08002986 */ /* 0x0001e8000c101524 */
[----:B------:R2:W3:Y:S01]  /*2ab0*/  @P1 LDG.E.LTC128B.U16 R92, desc[UR36][R64.64] ;  /* 0x00000024405c1981 */ /* 0x0004e2000c1e1520 */
[----:B------:R-:W-:Y:S01]  /*2ac0*/  IMAD.SHL.U32 R7, R4, 0x10, RZ ;  /* 0x0000001004077824 */ /* 0x000fe200078e00ff */
[----:B------:R-:W-:Y:S01]  /*2ad0*/  IADD3 R88, P2, R10, R90, RZ ;  /* 0x0000005a0a587210 */ /* 0x000fe20007f5e0ff */
[----:B------:R-:W-:Y:S03]  /*2ae0*/  BSSY B1, `(.L_x_37) ;  /* 0x0000011000017945 */ /* 0x000fe60003800000 */
[----:B------:R-:W-:Y:S01]  /*2af0*/  IADD3 R78, P4, R7, R8, RZ ;  /* 0x00000008074e7210 */ /* 0x000fe20007f9e0ff */
[----:B------:R-:W-:Y:S01]  /*2b00*/  IMAD.X R89, R11, 0x1, R97, P2 ;  /* 0x000000010b597824 */ /* 0x000fe200010e0661 */
[----:B------:R-:W-:Y:S01]  /*2b10*/  ISETP.GT.AND P2, PT, R0, 0x8, P3 ;  /* 0x000000080000780c */ /* 0x000fe20001f44270 */
[----:B------:R-:W-:-:S04]  /*2b20*/  IMAD.WIDE.U32 R88, R73, R20, R88 ;  /* 0x0000001449587225 */ /* 0x000fc800078e0058 */
[----:B------:R-:W-:Y:S01]  /*2b30*/  IMAD.IADD R89, R93, 0x1, R89 ;  /* 0x000000015d597824 */ /* 0x000fe200078e0259 */
[----:B--2---:R-:W-:-:S04]  /*2b40*/  LEA R64, P5, R88, R14, 0x1 ;  /* 0x0000000e58407211 */ /* 0x004fc800078a08ff */
[----:B------:R-:W-:Y:S01]  /*2b50*/  LEA.HI.X R65, R88, R15, R89, 0x1, P5 ;  /* 0x0000000f58417211 */ /* 0x000fe200028f0c59 */
[----:B---3--:R-:W-:-:S05]  /*2b60*/  HADD2.F32 R21, -RZ, R92.H0_H0 ;  /* 0x2000005cff157230 */ /* 0x008fca0000004100 */
[----:B------:R-:W-:-:S04]  /*2b70*/  FMUL R21, R21, R74 ;  /* 0x0000004a15157220 */ /* 0x000fc80000400000 */
[----:B------:R-:W-:Y:S01]  /*2b80*/  FFMA R66, R66, R72, R21 ;  /* 0x0000004842427223 */ /* 0x000fe20000000015 */
[----:B------:R-:W-:-:S04]  /*2b90*/  SHF.L.U64.HI R21, R4, 0x4, R5 ;  /* 0x0000000404157819 */ /* 0x000fc80000010205 */
[----:B------:R-:W-:Y:S01]  /*2ba0*/  F2FP.F16.F32.PACK_AB R66, RZ, R66 ;  /* 0x00000042ff42723e */ /* 0x000fe200000000ff */
[----:B0-----:R-:W-:-:S05]  /*2bb0*/  IMAD.X R79, R21, 0x1, R9, P4 ;  /* 0x00000001154f7824 */ /* 0x001fca00020e0609 */
[----:B------:R0:W-:Y:S01]  /*2bc0*/  @P1 STG.E.U16 desc[UR36][R78.64], R66 ;  /* 0x000000424e001986 */ /* 0x0001e2000c101524 */
[----:B------:R-:W-:Y:S05]  /*2bd0*/  @!P2 BRA `(.L_x_38) ;  /* 0x000000000004a947 */ /* 0x000fea0003800000 */
[----:B------:R2:W5:Y:S02]  /*2be0*/  LDG.E.LTC128B.U16 R92, desc[UR36][R64.64+0x2] ;  /* 0x00000224405c7981 */ /* 0x000564000c1e1520 */
.L_x_38:
[----:B------:R-:W-:Y:S05]  /*2bf0*/  BSYNC B1 ;  /* 0x0000000000017941 */ /* 0x000fea0003800000 */
.L_x_37:
[----:B-----5:R-:W-:Y:S01]  /*2c00*/  HADD2.F32 R89, -RZ, R92.H0_H0 ;  /* 0x2000005cff597230 */ /* 0x020fe20000004100 */
[----:B------:R-:W-:Y:S01]  /*2c10*/  ISETP.GT.AND P1, PT, R6, 0x8, PT ;  /* 0x000000080600780c */ /* 0x000fe20003f24270 */
[----:B------:R-:W-:Y:S01]  /*2c20*/  BSSY B1, `(.L_x_39) ;  /* 0x000000c000017945 */ /* 0x000fe20003800000 */
[----:B------:R-:W-:Y:S02]  /*2c30*/  IMAD R91, R81, 0x78, RZ ;  /* 0x00000078515b7824 */ /* 0x000fe400078e02ff */
[----:B0-----:R-:W-:Y:S01]  /*2c40*/  FMUL R66, R89, R74 ;  /* 0x0000004a59427220 */ /* 0x001fe20000400000 */
[----:B------:R-:W-:-:S03]  /*2c50*/  ISETP.GT.AND P4, PT, R0, RZ, P1 ;  /* 0x000000ff0000720c */ /* 0x000fc60000f84270 */
[----:B------:R-:W-:Y:S01]  /*2c60*/  FFMA R66, R67, R72, R66 ;  /* 0x0000004843427223 */ /* 0x000fe20000000042 */
[----:B------:R-:W-:-:S04]  /*2c70*/  IMAD.MOV.U32 R67, RZ, RZ, R97 ;  /* 0x000000ffff437224 */ /* 0x000fc800078e0061 */
[----:B------:R-:W-:-:S04]  /*2c80*/  F2FP.F16.F32.PACK_AB R66, RZ, R66 ;  /* 0x00000042ff42723e */ /* 0x000fc800000000ff */
[----:B------:R-:W-:Y:S01]  /*2c90*/  PRMT R88, R66, 0x7610, R88 ;  /* 0x0000761042587816 */ /* 0x000fe20000000058 */
[----:B------:R-:W-:-:S04]  /*2ca0*/  IMAD.MOV.U32 R66, RZ, RZ, R90 ;  /* 0x000000ffff427224 */ /* 0x000fc800078e005a */
[----:B------:R0:W-:Y:S01]  /*2cb0*/  @P2 STG.E.U16 desc[UR36][R78.64+0x2], R88 ;  /* 0x000002584e002986 */ /* 0x0001e2000c101524 */
[----:B------:R-:W-:Y:S05]  /*2cc0*/  @!P4 BRA `(.L_x_40) ;  /* 0x000000000004c947 */ /* 0x000fea0003800000 */
[----:B------:R3:W5:Y:S02]  /*2cd0*/  LDG.E.LTC128B.U16 R92, desc[UR36][R12.64+0x10] ;  /* 0x000010240c5c7981 */ /* 0x000764000c1e1520 */
.L_x_40:
[----:B------:R-:W-:Y:S05]  /*2ce0*/  BSYNC B1 ;  /* 0x0000000000017941 */ /* 0x000fea0003800000 */
.L_x_39:
[----:B-----5:R-:W-:Y:S01]  /*2cf0*/  HADD2.F32 R81, -RZ, R92.H0_H0 ;  /* 0x2000005cff517230 */ /* 0x020fe20000004100 */
[----:B------:R-:W-:Y:S01]  /*2d00*/  BSSY B1, `(.L_x_41) ;  /* 0x000000d000017945 */ /* 0x000fe20003800000 */
[----:B------:R-:W-:-:S04]  /*2d10*/  IMAD.WIDE.U32 R66, R80, 0x78, R66 ;  /* 0x0000007850427825 */ /* 0x000fc800078e0042 */
[----:B------:R-:W-:Y:S01]  /*2d20*/  FMUL R81, R81, R74 ;  /* 0x0000004a51517220 */ /* 0x000fe20000400000 */
[----:B------:R-:W-:Y:S01]  /*2d30*/  IMAD.IADD R97, R67, 0x1, R91 ;  /* 0x0000000143617824 */ /* 0x000fe200078e025b */
[----:B0-----:R-:W-:Y:S02]  /*2d40*/  IADD3 R88, P2, P5, R86, R66, R82 ;  /* 0x0000004256587210 */ /* 0x001fe40007d5e052 */
[----:B------:R-:W-:Y:S02]  /*2d50*/  FFMA R81, R68, R72, R81 ;  /* 0x0000004844517223 */ /* 0x000fe40000000051 */
[----:B------:R-:W-:Y:S02]  /*2d60*/  IADD3.X R89, R85, R97, R83, P2, P5 ;  /* 0x0000006155597210 */ /* 0x000fe400017ea453 */
[----:B------:R-:W-:Y:S02]  /*2d70*/  ISETP.GT.AND P2, PT, R6, 0x9, PT ;  /* 0x000000090600780c */ /* 0x000fe40003f44270 */
[----:B------:R-:W-:-:S02]  /*2d80*/  F2FP.F16.F32.PACK_AB R81, RZ, R81 ;  /* 0x00000051ff51723e */ /* 0x000fc400000000ff */
[----:B------:R-:W-:-:S03]  /*2d90*/  ISETP.GT.AND P5, PT, R0, RZ, P2 ;  /* 0x000000ff0000720c */ /* 0x000fc600017a4270 */
[----:B------:R0:W-:Y:S10]  /*2da0*/  @P4 STG.E.U16 desc[UR36][R8.64+0x10], R81 ;  /* 0x0000105108004986 */ /* 0x0001f4000c101524 */
[----:B------:R-:W-:Y:S05]  /*2db0*/  @!P5 BRA `(.L_x_42) ;  /* 0x000000000004d947 */ /* 0x000fea0003800000 */
[----:B------:R4:W5:Y:S02]  /*2dc0*/  LDG.E.LTC128B.U16 R92, desc[UR36][R12.64+0x12] ;  /* 0x000012240c5c7981 */ /* 0x000964000c1e1520 */
.L_x_42:
[----:B------:R-:W-:Y:S05]  /*2dd0*/  BSYNC B1 ;  /* 0x0000000000017941 */ /* 0x000fea0003800000 */
.L_x_41:
[----:B0----5:R-:W-:Y:S01]  /*2de0*/  HADD2.F32 R81, -RZ, R92.H0_H0 ;  /* 0x2000005cff517230 */ /* 0x021fe20000004100 */
[----:B------:R-:W-:Y:S01]  /*2df0*/  ISETP.GT.AND P4, PT, R0, 0x8, P1 ;  /* 0x000000080000780c */ /* 0x000fe20000f84270 */
[----:B------:R-:W-:Y:S03]  /*2e00*/  BSSY B1, `(.L_x_43) ;  /* 0x0000007000017945 */ /* 0x000fe60003800000 */
[----:B------:R-:W-:-:S04]  /*2e10*/  FMUL R68, R81, R74 ;  /* 0x0000004a51447220 */ /* 0x000fc80000400000 */
[----:B------:R-:W-:-:S05]  /*2e20*/  FFMA R68, R69, R72, R68 ;  /* 0x0000004845447223 */ /* 0x000fca0000000044 */
[----:B------:R-:W-:-:S05]  /*2e30*/  F2FP.F16.F32.PACK_AB R68, RZ, R68 ;  /* 0x00000044ff44723e */ /* 0x000fca00000000ff */
[----:B------:R0:W-:Y:S01]  /*2e40*/  @P5 STG.E.U16 desc[UR36][R8.64+0x12], R68 ;  /* 0x0000124408005986 */ /* 0x0001e2000c101524 */
[----:B------:R-:W-:Y:S05]  /*2e50*/  @!P4 BRA `(.L_x_44) ;  /* 0x000000000004c947 */ /* 0x000fea0003800000 */
[----:B------:R0:W5:Y:S02]  /*2e60*/  LDG.E.LTC128B.U16 R92, desc[UR36][R64.64+0x10] ;  /* 0x00001024405c7981 */ /* 0x000164000c1e1520 */
.L_x_44:
[----:B------:R-:W-:Y:S05]  /*2e70*/  BSYNC B1 ;  /* 0x0000000000017941 */ /* 0x000fea0003800000 */
.L_x_43:
[----:B-----5:R-:W-:Y:S01]  /*2e80*/  HADD2.F32 R69, -RZ, R92.H0_H0 ;  /* 0x2000005cff457230 */ /* 0x020fe20000004100 */
        /* <DEDUP_REMOVED lines=8> */
.L_x_46:
[----:B------:R-:W-:Y:S05]  /*2f10*/  BSYNC B1 ;  /* 0x0000000000017941 */ /* 0x000fea0003800000 */
.L_x_45:
[----:B-----5:R-:W-:-:S05]  /*2f20*/  HADD2.F32 R67, -RZ, R92.H0_H0 ;  /* 0x2000005cff437230 */ /* 0x020fca0000004100 */
[----:B0-----:R-:W-:Y:S01]  /*2f30*/  FMUL R68, R67, R74 ;  /* 0x0000004a43447220 */ /* 0x001fe20000400000 */
[----:B------:R-:W-:-:S03]  /*2f40*/  IADD3 R67, P4, R86, R66, RZ ;  /* 0x0000004256437210 */ /* 0x000fc60007f9e0ff */
[----:B------:R-:W-:Y:S02]  /*2f50*/  FFMA R68, R71, R72, R68 ;  /* 0x0000004847447223 */ /* 0x000fe40000000044 */
[----:B------:R-:W-:Y:S01]  /*2f60*/  IMAD.X R84, R97, 0x1, R85, P4 ;  /* 0x0000000161547824 */ /* 0x000fe200020e0655 */
[C---:B------:R-:W-:Y:S02]  /*2f70*/  LEA R66, P4, R67.reuse, R14, 0x1 ;  /* 0x0000000e43427211 */ /* 0x040fe400078808ff */
[----:B------:R-:W-:Y:S02]  /*2f80*/  F2FP.F16.F32.PACK_AB R68, RZ, R68 ;  /* 0x00000044ff44723e */ /* 0x000fe400000000ff */
[----:B------:R-:W-:Y:S02]  /*2f90*/  LEA.HI.X R67, R67, R15, R84, 0x1, P4 ;  /* 0x0000000f43437211 */ /* 0x000fe400020f0c54 */
[----:B------:R-:W-:-:S05]  /*2fa0*/  PRMT R69, R68, 0x7610, R69 ;  /* 0x0000761044457816 */ /* 0x000fca0000000045 */
[----:B------:R0:W-:Y:S01]  /*2fb0*/  @P5 STG.E.U16 desc[UR36][R78.64+0x12], R69 ;  /* 0x000012454e005986 */ /* 0x0001e2000c101524 */
[----:B------:R-:W-:-:S13]  /*2fc0*/  ISETP.GT.AND P5, PT, R0, 0x80, P0 ;  /* 0x000000800000780c */ /* 0x000fda00007a4270 */
[----:B------:R1:W2:Y:S01]  /*2fd0*/  @P5 LDG.E.LTC128B.U16 R92, desc[UR36][R66.64] ;  /* 0x00000024425c5981 */ /* 0x0002a2000c1e1520 */
[----:B------:R-:W-:Y:S01]  /*2fe0*/  IMAD.WIDE.U32 R70, R80, 0x78, R82 ;  /* 0x0000007850467825 */ /* 0x000fe200078e0052 */
[----:B------:R-:W-:Y:S03]  /*2ff0*/  BSSY B1, `(.L_x_47) ;  /* 0x0000016000017945 */ /* 0x000fe60003800000 */
[----:B------:R-:W-:Y:S02]  /*3000*/  IMAD.IADD R85, R91, 0x1, R71 ;  /* 0x000000015b557824 */ /* 0x000fe400078e0247 */
[----:B------:R-:W-:Y:S02]  /*3010*/  IMAD.MOV.U32 R84, RZ, RZ, R70 ;  /* 0x000000ffff547224 */ /* 0x000fe400078e0046 */
[----:B------:R-:W-:Y:S02]  /*3020*/  IMAD R91, R5, 0xf0, RZ ;  /* 0x000000f0055b7824 */ /* 0x000fe400078e02ff */
[----:B0-----:R-:W-:-:S04]  /*3030*/  IMAD.WIDE.U32 R68, R76, R80, R84 ;  /* 0x000000504c447225 */ /* 0x001fc800078e0054 */
[----:B------:R-:W-:Y:S01]  /*3040*/  IMAD.WIDE.U32 R86, R4, 0xf0, R78 ;  /* 0x000000f004567825 */ /* 0x000fe200078e004e */
[----:B------:R-:W-:-:S04]  /*3050*/  IADD3 R68, P4, R10, R68, RZ ;  /* 0x000000440a447210 */ /* 0x000fc80007f9e0ff */
[----:B------:R-:W-:-:S03]  /*3060*/  IADD3.X R69, R11, R95, R69, P4, !PT ;  /* 0x0000005f0b457210 */ /* 0x000fc600027fe445 */
[----:B------:R-:W-:-:S04]  /*3070*/  IMAD.WIDE.U32 R68, R73, R20, R68 ;  /* 0x0000001449447225 */ /* 0x000fc800078e0044 */
[----:B------:R-:W-:Y:S01]  /*3080*/  IMAD.IADD R5, R93, 0x1, R69 ;  /* 0x000000015d057824 */ /* 0x000fe200078e0245 */
[----:B-1----:R-:W-:Y:S01]  /*3090*/  LEA R66, P4, R68, R14, 0x1 ;  /* 0x0000000e44427211 */ /* 0x002fe200078808ff */
[----:B------:R-:W-:-:S03]  /*30a0*/  IMAD.IADD R69, R87, 0x1, R91 ;  /* 0x0000000157457824 */ /* 0x000fc600078e025b */
[----:B------:R-:W-:Y:S01]  /*30b0*/  LEA.HI.X R67, R68, R15, R5, 0x1, P4 ;  /* 0x0000000f44437211 */ /* 0x000fe200020f0c05 */
[----:B------:R-:W-:Y:S01]  /*30c0*/  @P5 IMAD.MOV.U32 R68, RZ, RZ, R86 ;  /* 0x000000ffff445224 */ /* 0x000fe200078e0056 */
[----:B------:R-:W-:Y:S01]  /*30d0*/  ISETP.GT.AND P4, PT, R0, 0x80, P3 ;  /* 0x000000800000780c */ /* 0x000fe20001f84270 */
[----:B--2---:R-:W-:-:S05]  /*30e0*/  HADD2.F32 R81, -RZ, R92.H0_H0 ;  /* 0x2000005cff517230 */ /* 0x004fca0000004100 */
[----:B------:R-:W-:-:S04]  /*30f0*/  FMUL R81, R81, R74 ;  /* 0x0000004a51517220 */ /* 0x000fc80000400000 */
[----:B------:R-:W-:-:S05]  /*3100*/  FFMA R81, R56, R72, R81 ;  /* 0x0000004838517223 */ /* 0x000fca0000000051 */
[----:B------:R-:W-:-:S05]  /*3110*/  F2FP.F16.F32.PACK_AB R81, RZ, R81 ;  /* 0x00000051ff51723e */ /* 0x000fca00000000ff */
[----:B------:R0:W-:Y:S01]  /*3120*/  @P5 STG.E.U16 desc[UR36][R68.64], R81 ;  /* 0x0000005144005986 */ /* 0x0001e2000c101524 */
[----:B------:R-:W-:Y:S05]  /*3130*/  @!P4 BRA `(.L_x_48) ;  /* 0x000000000004c947 */ /* 0x000fea0003800000 */
[----:B------:R1:W5:Y:S02]  /*3140*/  LDG.E.LTC128B.U16 R92, desc[UR36][R66.64+0x2] ;  /* 0x00000224425c7981 */ /* 0x000364000c1e1520 */
.L_x_48:
[----:B------:R-:W-:Y:S05]  /*3150*/  BSYNC B1 ;  /* 0x0000000000017941 */ /* 0x000fea0003800000 */
.L_x_47:
[----:B-----5:R-:W-:Y:S01]  /*3160*/  HADD2.F32 R5, -RZ, R92.H0_H0 ;  /* 0x2000005cff057230 */ /* 0x020fe20000004100 */
[----:B------:R-:W-:Y:S01]  /*3170*/  IADD3 R70, P5, R82, R70, RZ ;  /* 0x0000004652467210 */ /* 0x000fe20007fbe0ff */
[----:B0-----:R-:W-:Y:S01]  /*3180*/  @P4 IMAD.MOV.U32 R81, RZ, RZ, R69 ;  /* 0x000000ffff514224 */ /* 0x001fe200078e0045 */
[----:B------:R-:W-:Y:S01]  /*3190*/  ISETP.GT.AND P0, PT, R0, 0x88, P0 ;  /* 0x000000880000780c */ /* 0x000fe20000704270 */
[----:B------:R-:W-:Y:S01]  /*31a0*/  BSSY B1, `(.L_x_49) ;  /* 0x000000e000017945 */ /* 0x000fe20003800000 */
[----:B------:R-:W-:Y:S01]  /*31b0*/  FMUL R56, R5, R74 ;  /* 0x0000004a05387220 */ /* 0x000fe20000400000 */
[----:B------:R-:W-:-:S03]  /*31c0*/  IMAD.X R71, R85, 0x1, R83, P5 ;  /* 0x0000000155477824 */ /* 0x000fc600028e0653 */
[----:B------:R-:W-:Y:S01]  /*31d0*/  FFMA R56, R57, R72, R56 ;  /* 0x0000004839387223 */ /* 0x000fe20000000038 */
[----:B------:R-:W-:-:S04]  /*31e0*/  IMAD.WIDE.U32 R76, R76, R80, R70 ;  /* 0x000000504c4c7225 */ /* 0x000fc800078e0046 */
[----:B------:R-:W-:Y:S01]  /*31f0*/  F2FP.F16.F32.PACK_AB R56, RZ, R56 ;  /* 0x00000038ff38723e */ /* 0x000fe200000000ff */
[----:B------:R-:W-:Y:S01]  /*3200*/  @P4 IMAD.MOV.U32 R80, RZ, RZ, R86 ;  /* 0x000000ffff504224 */ /* 0x000fe200078e0056 */
[----:B------:R-:W-:Y:S02]  /*3210*/  IADD3 R70, P5, R10, R76, RZ ;  /* 0x0000004c0a467210 */ /* 0x000fe40007fbe0ff */
[----:B------:R-:W-:-:S05]  /*3220*/  PRMT R5, R56, 0x7610, R5 ;  /* 0x0000761038057816 */ /* 0x000fca0000000005 */
[----:B------:R0:W-:Y:S01]  /*3230*/  @P4 STG.E.U16 desc[UR36][R80.64+0x2], R5 ;  /* 0x0000020550004986 */ /* 0x0001e2000c101524 */
[----:B------:R-:W-:-:S04]  /*3240*/  LEA R56, P4, R88, R14, 0x1 ;  /* 0x0000000e58387211 */ /* 0x000fc800078808ff */
[----:B------:R-:W-:Y:S01]  /*3250*/  LEA.HI.X R57, R88, R15, R89, 0x1, P4 ;  /* 0x0000000f58397211 */ /* 0x000fe200020f0c59 */
[----:B------:R-:W-:Y:S08]  /*3260*/  @!P0 BRA `(.L_x_50) ;  /* 0x0000000000048947 */ /* 0x000ff00003800000 */
[----:B------:R2:W5:Y:S02]  /*3270*/  LDG.E.LTC128B.U16 R92, desc[UR36][R56.64] ;  /* 0x00000024385c7981 */ /* 0x000564000c1e1520 */
.L_x_50:
[----:B------:R-:W-:Y:S05]  /*3280*/  BSYNC B1 ;  /* 0x0000000000017941 */ /* 0x000fea0003800000 */
.L_x_49:
[----:B0----5:R-:W-:Y:S01]  /*3290*/  HADD2.F32 R5, -RZ, R92.H0_H0 ;  /* 0x2000005cff057230 */ /* 0x021fe20000004100 */
[----:B------:R-:W-:Y:S01]  /*32a0*/  IADD3 R10, P4, R7, R86, RZ ;  /* 0x00000056070a7210 */ /* 0x000fe20007f9e0ff */
[----:B------:R-:W-:Y:S01]  /*32b0*/  BSSY B1, `(.L_x_51) ;  /* 0x000000e000017945 */ /* 0x000fe20003800000 */
[----:B------:R-:W-:Y:S02]  /*32c0*/  IADD3.X R71, R11, R95, R77, P5, !PT ;  /* 0x0000005f0b477210 */ /* 0x000fe40002ffe44d */
[----:B------:R-:W-:Y:S01]  /*32d0*/  FMUL R5, R5, R74 ;  /* 0x0000004a05057220 */ /* 0x000fe20000400000 */
[----:B------:R-:W-:Y:S01]  /*32e0*/  IMAD.X R11, R69, 0x1, R21, P4 ;  /* 0x00000001450b7824 */ /* 0x000fe200020e0615 */
[----:B------:R-:W-:Y:S01]  /*32f0*/  ISETP.GT.AND P3, PT, R0, 0x88, P3 ;  /* 0x000000880000780c */ /* 0x000fe20001f64270 */
[----:B--2---:R-:W-:-:S04]  /*3300*/  IMAD.WIDE.U32 R56, R73, R20, R70 ;  /* 0x0000001449387225 */ /* 0x004fc800078e0046 */
[----:B------:R-:W-:Y:S01]  /*3310*/  FFMA R5, R58, R72, R5 ;  /* 0x000000483a057223 */ /* 0x000fe20000000005 */
[----:B------:R-:W-:Y:S01]  /*3320*/  IMAD.IADD R20, R93, 0x1, R57 ;  /* 0x000000015d147824 */ /* 0x000fe200078e0239 */
[----:B------:R-:W-:-:S03]  /*3330*/  LEA R14, P5, R56, R14, 0x1 ;  /* 0x0000000e380e7211 */ /* 0x000fc600078a08ff */
[----:B------:R-:W-:Y:S02]  /*3340*/  F2FP.F16.F32.PACK_AB R5, RZ, R5 ;  /* 0x00000005ff05723e */ /* 0x000fe400000000ff */
[----:B------:R-:W-:-:S03]  /*3350*/  LEA.HI.X R15, R56, R15, R20, 0x1, P5 ;  /* 0x0000000f380f7211 */ /* 0x000fc600028f0c14 */
[----:B------:R0:W-:Y:S01]  /*3360*/  @P0 STG.E.U16 desc[UR36][R10.64], R5 ;  /* 0x000000050a000986 */ /* 0x0001e2000c101524 */
[----:B------:R-:W-:Y:S05]  /*3370*/  @!P3 BRA `(.L_x_52) ;  /* 0x000000000004b947 */ /* 0x000fea0003800000 */
[----:B------:R2:W5:Y:S02]  /*3380*/  LDG.E.LTC128B.U16 R92, desc[UR36][R14.64+0x2] ;  /* 0x000002240e5c7981 */ /* 0x000564000c1e1520 */
.L_x_52:
[----:B------:R-:W-:Y:S05]  /*3390*/  BSYNC B1 ;  /* 0x0000000000017941 */ /* 0x000fea0003800000 */
.L_x_51:
        /* <DEDUP_REMOVED lines=9> */
.L_x_54:
[----:B------:R-:W-:Y:S05]  /*3430*/  BSYNC B1 ;  /* 0x0000000000017941 */ /* 0x000fea0003800000 */
.L_x_53:
[----:B-----5:R-:W-:Y:S01]  /*3440*/  HADD2.F32 R5, -RZ, R92.H0_H0 ;  /* 0x2000005cff057230 */ /* 0x020fe20000004100 */
[----:B------:R-:W-:Y:S01]  /*3450*/  ISETP.GT.AND P3, PT, R0, 0x80, P2 ;  /* 0x000000800000780c */ /* 0x000fe20001764270 */
[----:B------:R-:W-:Y:S01]  /*3460*/  @P0 IMAD.MOV.U32 R56, RZ, RZ, R86 ;  /* 0x000000ffff380224 */ /* 0x000fe200078e0056 */
[----:B------:R-:W-:Y:S01]  /*3470*/  BSSY B1, `(.L_x_55) ;  /* 0x0000008000017945 */ /* 0x000fe20003800000 */
[----:B------:R-:W-:Y:S02]  /*3480*/  @P0 IMAD.MOV.U32 R57, RZ, RZ, R69 ;  /* 0x000000ffff390224 */ /* 0x000fe400078e0045 */
[----:B------:R-:W-:-:S04]  /*3490*/  FMUL R5, R5, R74 ;  /* 0x0000004a05057220 */ /* 0x000fc80000400000 */
[----:B------:R-:W-:-:S05]  /*34a0*/  FFMA R5, R60, R72, R5 ;  /* 0x000000483c057223 */ /* 0x000fca0000000005 */
[----:B------:R-:W-:-:S05]  /*34b0*/  F2FP.F16.F32.PACK_AB R5, RZ, R5 ;  /* 0x00000005ff05723e */ /* 0x000fca00000000ff */
[----:B------:R0:W-:Y:S01]  /*34c0*/  @P0 STG.E.U16 desc[UR36][R56.64+0x10], R5 ;  /* 0x0000100538000986 */ /* 0x0001e2000c101524 */
[----:B------:R-:W-:Y:S05]  /*34d0*/  @!P3 BRA `(.L_x_56) ;  /* 0x000000000004b947 */ /* 0x000fea0003800000 */
[----:B------:R0:W5:Y:S02]  /*34e0*/  LDG.E.LTC128B.U16 R92, desc[UR36][R66.64+0x12] ;  /* 0x00001224425c7981 */ /* 0x000164000c1e1520 */
.L_x_56:
[----:B------:R-:W-:Y:S05]  /*34f0*/  BSYNC B1 ;  /* 0x0000000000017941 */ /* 0x000fea0003800000 */
.L_x_55:
[----:B0----5:R-:W-:Y:S01]  /*3500*/  HADD2.F32 R5, -RZ, R92.H0_H0 ;  /* 0x2000005cff057230 */ /* 0x021fe20000004100 */
[----:B------:R-:W-:Y:S01]  /*3510*/  ISETP.GT.AND P1, PT, R0, 0x88, P1 ;  /* 0x000000880000780c */ /* 0x000fe20000f24270 */
[----:B------:R-:W-:Y:S01]  /*3520*/  @P3 IMAD.MOV.U32 R68, RZ, RZ, R86 ;  /* 0x000000ffff443224 */ /* 0x000fe200078e0056 */
[----:B------:R-:W-:Y:S02]  /*3530*/  BSSY B1, `(.L_x_57) ;  /* 0x0000007000017945 */ /* 0x000fe40003800000 */
[----:B------:R-:W-:-:S04]  /*3540*/  FMUL R20, R5, R74 ;  /* 0x0000004a05147220 */ /* 0x000fc80000400000 */
[----:B------:R-:W-:-:S05]  /*3550*/  FFMA R20, R61, R72, R20 ;  /* 0x000000483d147223 */ /* 0x000fca0000000014 */
[----:B------:R-:W-:-:S05]  /*3560*/  F2FP.F16.F32.PACK_AB R20, RZ, R20 ;  /* 0x00000014ff14723e */ /* 0x000fca00000000ff */
[----:B------:R0:W-:Y:S01]  /*3570*/  @P3 STG.E.U16 desc[UR36][R68.64+0x12], R20 ;  /* 0x0000121444003986 */ /* 0x0001e2000c101524 */
[----:B------:R-:W-:Y:S05]  /*3580*/  @!P1 BRA `(.L_x_58) ;  /* 0x0000000000049947 */ /* 0x000fea0003800000 */
[----:B------:R0:W5:Y:S02]  /*3590*/  LDG.E.LTC128B.U16 R92, desc[UR36][R14.64+0x10] ;  /* 0x000010240e5c7981 */ /* 0x000164000c1e1520 */
.L_x_58:
[----:B------:R-:W-:Y:S05]  /*35a0*/  BSYNC B1 ;  /* 0x0000000000017941 */ /* 0x000fea0003800000 */
.L_x_57:
        /* <DEDUP_REMOVED lines=9> */
.L_x_60:
[----:B------:R-:W-:Y:S05]  /*3640*/  BSYNC B1 ;  /* 0x0000000000017941 */ /* 0x000fea0003800000 */
.L_x_59:
[----:B0----5:R-:W-:Y:S01]  /*3650*/  HADD2.F32 R5, -RZ, R92.H0_H0 ;  /* 0x2000005cff057230 */ /* 0x021fe20000004100 */
[----:B------:R-:W-:Y:S01]  /*3660*/  ISETP.GT.AND P3, PT, R6, 0x10, PT ;  /* 0x000000100600780c */ /* 0x000fe20003f64270 */
[----:B------:R-:W-:Y:S03]  /*3670*/  BSSY B1, `(.L_x_61) ;  /* 0x0000008000017945 */ /* 0x000fe60003800000 */
[----:B------:R-:W-:Y:S01]  /*3680*/  FMUL R20, R5, R74 ;  /* 0x0000004a05147220 */ /* 0x000fe20000400000 */
[----:B------:R-:W-:-:S03]  /*3690*/  ISETP.GT.AND P0, PT, R0, RZ, P3 ;  /* 0x000000ff0000720c */ /* 0x000fc60001f04270 */
[----:B------:R-:W-:-:S05]  /*36a0*/  FFMA R20, R63, R72, R20 ;  /* 0x000000483f147223 */ /* 0x000fca0000000014 */
[----:B------:R-:W-:-:S05]  /*36b0*/  F2FP.F16.F32.PACK_AB R20, RZ, R20 ;  /* 0x00000014ff14723e */ /* 0x000fca00000000ff */
[----:B------:R0:W-:Y:S01]  /*36c0*/  @P2 STG.E.U16 desc[UR36][R10.64+0x12], R20 ;  /* 0x000012140a002986 */ /* 0x0001e2000c101524 */
[----:B------:R-:W-:Y:S05]  /*36d0*/  @!P0 BRA `(.L_x_62) ;  /* 0x0000000000048947 */ /* 0x000fea0003800000 */
[----:B------:R0:W5:Y:S02]  /*36e0*/  LDG.E.LTC128B.U16 R92, desc[UR36][R12.64+0x20] ;  /* 0x000020240c5c7981 */ /* 0x000164000c1e1520 */
.L_x_62:
[----:B------:R-:W-:Y:S05]  /*36f0*/  BSYNC B1 ;  /* 0x0000000000017941 */ /* 0x000fea0003800000 */
.L_x_61:
[----:B-----5:R-:W-:Y:S01]  /*3700*/  HADD2.F32 R5, -RZ, R92.H0_H0 ;  /* 0x2000005cff057230 */ /* 0x020fe20000004100 */
        /* <DEDUP_REMOVED lines=9> */
.L_x_64:
[----:B------:R-:W-:Y:S05]  /*37a0*/  BSYNC B1 ;  /* 0x0000000000017941 */ /* 0x000fea0003800000 */
.L_x_63:
        /* <DEDUP_REMOVED lines=9> */
.L_x_66:
[----:B------:R-:W-:Y:S05]  /*3840*/  BSYNC B1 ;  /* 0x0000000000017941 */ /* 0x000fea0003800000 */
.L_x_65:
        /* <DEDUP_REMOVED lines=9> */
.L_x_68:
[----:B------:R-:W-:Y:S05]  /*38e0*/  BSYNC B1 ;  /* 0x0000000000017941 */ /* 0x000fea0003800000 */
.L_x_67:
        /* <DEDUP_REMOVED lines=10> */
.L_x_70:
[----:B------:R-:W-:Y:S05]  /*3990*/  BSYNC B1 ;  /* 0x0000000000017941 */ /* 0x000fea0003800000 */
.L_x_69:
        /* <DEDUP_REMOVED lines=10> */
.L_x_72:
[----:B------:R-:W-:Y:S05]  /*3a40*/  BSYNC B1 ;  /* 0x0000000000017941 */ /* 0x000fea0003800000 */
.L_x_71:
        /* <DEDUP_REMOVED lines=9> */
.L_x_74:
[----:B------:R-:W-:Y:S05]  /*3ae0*/  BSYNC B1 ;  /* 0x0000000000017941 */ /* 0x000fea0003800000 */
.L_x_73:
        /* <DEDUP_REMOVED lines=9> */
.L_x_76:
[----:B------:R-:W-:Y:S05]  /*3b80*/  BSYNC B1 ;  /* 0x0000000000017941 */ /* 0x000fea0003800000 */
.L_x_75:
        /* <DEDUP_REMOVED lines=9> */
.L_x_78:
[----:B------:R-:W-:Y:S05]  /*3c20*/  BSYNC B1 ;  /* 0x0000000000017941 */ /* 0x000fea0003800000 */
.L_x_77:
[----:B-----5:R-:W-:Y:S01]  /*3c30*/  HADD2.F32 R5, -RZ, R92.H0_H0 ;  /* 0x2000005cff057230 */ /* 0x020fe20000004100 */
[----:B------:R-:W-:Y:S01]  /*3c40*/  ISETP.GT.AND P4, PT, R0, 0x80, P2 ;  /* 0x000000800000780c */ /* 0x000fe20001784270 */
[----:B0-----:R-:W-:Y:S01]  /*3c50*/  IMAD.WIDE.U32 R10, R4, 0xf0, R78 ;  /* 0x000000f0040a7825 */ /* 0x001fe200078e004e */
[----:B------:R-:W-:Y:S03]  /*3c60*/  BSSY B1, `(.L_x_79) ;  /* 0x000000a000017945 */ /* 0x000fe60003800000 */
[----:B------:R-:W-:-:S04]  /*3c70*/  FMUL R5, R5, R74 ;  /* 0x0000004a05057220 */ /* 0x000fc80000400000 */
[----:B------:R-:W-:-:S05]  /*3c80*/  FFMA R5, R40, R72, R5 ;  /* 0x0000004828057223 */ /* 0x000fca0000000005 */
[----:B------:R-:W-:Y:S01]  /*3c90*/  F2FP.F16.F32.PACK_AB R4, RZ, R5 ;  /* 0x00000005ff04723e */ /* 0x000fe200000000ff */
[----:B------:R-:W-:-:S03]  /*3ca0*/  IMAD.IADD R5, R91, 0x1, R11 ;  /* 0x000000015b057824 */ /* 0x000fc600078e020b */
[----:B------:R-:W-:Y:S01]  /*3cb0*/  PRMT R20, R4, 0x7610, R20 ;  /* 0x0000761004147816 */ /* 0x000fe20000000014 */
[----:B------:R-:W-:-:S05]  /*3cc0*/  IMAD.MOV.U32 R4, RZ, RZ, R10 ;  /* 0x000000ffff047224 */ /* 0x000fca00078e000a */
[----:B------:R0:W-:Y:S01]  /*3cd0*/  @P5 STG.E.U16 desc[UR36][R4.64+0x20], R20 ;  /* 0x0000201404005986 */ /* 0x0001e2000c101524 */
[----:B------:R-:W-:Y:S05]  /*3ce0*/  @!P4 BRA `(.L_x_80) ;  /* 0x000000000004c947 */ /* 0x000fea0003800000 */
[----:B------:R0:W5:Y:S02]  /*3cf0*/  LDG.E.LTC128B.U16 R92, desc[UR36][R66.64+0x22] ;  /* 0x00002224425c7981 */ /* 0x000164000c1e1520 */
.L_x_80:
[----:B------:R-:W-:Y:S05]  /*3d00*/  BSYNC B1 ;  /* 0x0000000000017941 */ /* 0x000fea0003800000 */
.L_x_79:
[----:B-----5:R-:W-:Y:S01]  /*3d10*/  HADD2.F32 R49, -RZ, R92.H0_H0 ;  /* 0x2000005cff317230 */ /* 0x020fe20000004100 */
[----:B------:R-:W-:Y:S01]  /*3d20*/  ISETP.GT.AND P3, PT, R0, 0x88, P3 ;  /* 0x000000880000780c */ /* 0x000fe20001f64270 */
[----:B------:R-:W-:Y:S03]  /*3d30*/  BSSY B1, `(.L_x_81) ;  /* 0x0000007000017945 */ /* 0x000fe60003800000 */
[----:B0-----:R-:W-:-:S04]  /*3d40*/  FMUL R20, R49, R74 ;  /* 0x0000004a31147220 */ /* 0x001fc80000400000 */
[----:B------:R-:W-:-:S05]  /*3d50*/  FFMA R20, R41, R72, R20 ;  /* 0x0000004829147223 */ /* 0x000fca0000000014 */
[----:B------:R-:W-:-:S05]  /*3d60*/  F2FP.F16.F32.PACK_AB R20, RZ, R20 ;  /* 0x00000014ff14723e */ /* 0x000fca00000000ff */
[----:B------:R0:W-:Y:S01]  /*3d70*/  @P4 STG.E.U16 desc[UR36][R4.64+0x22], R20 ;  /* 0x0000221404004986 */ /* 0x0001e2000c101524 */
[----:B------:R-:W-:Y:S05]  /*3d80*/  @!P3 BRA `(.L_x_82) ;  /* 0x000000000004b947 */ /* 0x000fea0003800000 */
[----:B------:R0:W5:Y:S02]  /*3d90*/  LDG.E.LTC128B.U16 R92, desc[UR36][R14.64+0x20] ;  /* 0x000020240e5c7981 */ /* 0x000164000c1e1520 */
.L_x_82:
[----:B------:R-:W-:Y:S05]  /*3da0*/  BSYNC B1 ;  /* 0x0000000000017941 */ /* 0x000fea0003800000 */
.L_x_81:
[----:B-----5:R-:W-:Y:S01]  /*3db0*/  HADD2.F32 R11, -RZ, R92.H0_H0 ;  /* 0x2000005cff0b7230 */ /* 0x020fe20000004100 */
[----:B------:R-:W-:Y:S01]  /*3dc0*/  IADD3 R10, P4, R7, R10, RZ ;  /* 0x0000000a070a7210 */ /* 0x000fe20007f9e0ff */
[----:B------:R-:W-:Y:S01]  /*3dd0*/  BSSY B1, `(.L_x_83) ;  /* 0x0000009000017945 */ /* 0x000fe20003800000 */
[----:B------:R-:W-:Y:S02]  /*3de0*/  ISETP.GT.AND P2, PT, R0, 0x88, P2 ;  /* 0x000000880000780c */ /* 0x000fe40001744270 */
[----:B------:R-:W-:-:S04]  /*3df0*/  FMUL R11, R11, R74 ;  /* 0x0000004a0b0b7220 */ /* 0x000fc80000400000 */
[----:B------:R-:W-:-:S05]  /*3e00*/  FFMA R11, R42, R72, R11 ;  /* 0x000000482a0b7223 */ /* 0x000fca000000000b */
[----:B------:R-:W-:Y:S01]  /*3e10*/  F2FP.F16.F32.PACK_AB R7, RZ, R11 ;  /* 0x0000000bff07723e */ /* 0x000fe200000000ff */
[----:B------:R-:W-:-:S05]  /*3e20*/  IMAD.X R11, R21, 0x1, R5, P4 ;  /* 0x00000001150b7824 */ /* 0x000fca00020e0605 */
[----:B------:R0:W-:Y:S01]  /*3e30*/  @P3 STG.E.U16 desc[UR36][R10.64+0x20], R7 ;  /* 0x000020070a003986 */ /* 0x0001e2000c101524 */
[----:B------:R-:W-:Y:S05]  /*3e40*/  @!P2 BRA `(.L_x_84) ;  /* 0x000000000004a947 */ /* 0x000fea0003800000 */
[----:B------:R0:W5:Y:S02]  /*3e50*/  LDG.E.LTC128B.U16 R92, desc[UR36][R14.64+0x22] ;  /* 0x000022240e5c7981 */ /* 0x000164000c1e1520 */
.L_x_84:
[----:B------:R-:W-:Y:S05]  /*3e60*/  BSYNC B1 ;  /* 0x0000000000017941 */ /* 0x000fea0003800000 */
.L_x_83:
        /* <DEDUP_REMOVED lines=9> */
.L_x_86:
[----:B------:R-:W-:Y:S05]  /*3f00*/  BSYNC B1 ;  /* 0x0000000000017941 */ /* 0x000fea0003800000 */
.L_x_85:
        /* <DEDUP_REMOVED lines=9> */
.L_x_88:
[----:B------:R-:W-:Y:S05]  /*3fa0*/  BSYNC B1 ;  /* 0x0000000000017941 */ /* 0x000fea0003800000 */
.L_x_87:
        /* <DEDUP_REMOVED lines=9> */
.L_x_90:
[----:B------:R-:W-:Y:S05]  /*4040*/  BSYNC B1 ;  /* 0x0000000000017941 */ /* 0x000fea0003800000 */
.L_x_89:
        /* <DEDUP_REMOVED lines=9> */
.L_x_92:
[----:B------:R-:W-:Y:S05]  /*40e0*/  BSYNC B1 ;  /* 0x0000000000017941 */ /* 0x000fea0003800000 */
.L_x_91:
        /* <DEDUP_REMOVED lines=10> */
.L_x_94:
[----:B------:R-:W-:Y:S05]  /*4190*/  BSYNC B1 ;  /* 0x0000000000017941 */ /* 0x000fea0003800000 */
.L_x_93:
        /* <DEDUP_REMOVED lines=10> */
.L_x_96:
[----:B------:R-:W-:Y:S05]  /*4240*/  BSYNC B1 ;  /* 0x0000000000017941 */ /* 0x000fea0003800000 */
.L_x_95:
        /* <DEDUP_REMOVED lines=9> */
.L_x_98:
[----:B------:R-:W-:Y:S05]  /*42e0*/  BSYNC B1 ;  /* 0x0000000000017941 */ /* 0x000fea0003800000 */
.L_x_97:
        /* <DEDUP_REMOVED lines=9> */
.L_x_100:
[----:B------:R-:W-:Y:S05]  /*4380*/  BSYNC B1 ;  /* 0x0000000000017941 */ /* 0x000fea0003800000 */
.L_x_99:
        /* <DEDUP_REMOVED lines=10> */
.L_x_102:
[----:B------:R-:W-:Y:S05]  /*4430*/  BSYNC B1 ;  /* 0x0000000000017941 */ /* 0x000fea0003800000 */
.L_x_101:
        /* <DEDUP_REMOVED lines=10> */
.L_x_104:
[----:B------:R-:W-:Y:S05]  /*44e0*/  BSYNC B1 ;  /* 0x0000000000017941 */ /* 0x000fea0003800000 */
.L_x_103:
        /* <DEDUP_REMOVED lines=9> */
.L_x_106:
[----:B------:R-:W-:Y:S05]  /*4580*/  BSYNC B1 ;  /* 0x0000000000017941 */ /* 0x000fea0003800000 */
.L_x_105:
        /* <DEDUP_REMOVED lines=9> */
.L_x_108:
[----:B------:R-:W-:Y:S05]  /*4620*/  BSYNC B1 ;  /* 0x0000000000017941 */ /* 0x000fea0003800000 */
.L_x_107:
        /* <DEDUP_REMOVED lines=9> */
.L_x_110:
[----:B------:R-:W-:Y:S05]  /*46c0*/  BSYNC B1 ;  /* 0x0000000000017941 */ /* 0x000fea0003800000 */
.L_x_109:
        /* <DEDUP_REMOVED lines=9> */
.L_x_112:
[----:B------:R-:W-:Y:S05]  /*4760*/  BSYNC B1 ;  /* 0x0000000000017941 */ /* 0x000fea0003800000 */
.L_x_111:
        /* <DEDUP_REMOVED lines=9> */
.L_x_114:
[----:B------:R-:W-:Y:S05]  /*4800*/  BSYNC B1 ;  /* 0x0000000000017941 */ /* 0x000fea0003800000 */
.L_x_113:
        /* <DEDUP_REMOVED lines=9> */
.L_x_116:
[----:B------:R-:W-:Y:S05]  /*48a0*/  BSYNC B1 ;  /* 0x0000000000017941 */ /* 0x000fea0003800000 */
.L_x_115:
        /* <DEDUP_REMOVED lines=9> */
.L_x_118:
[----:B------:R-:W-:Y:S05]  /*4940*/  BSYNC B1 ;  /* 0x0000000000017941 */ /* 0x000fea0003800000 */
.L_x_117:
        /* <DEDUP_REMOVED lines=9> */
.L_x_120:
[----:B------:R-:W-:Y:S05]  /*49e0*/  BSYNC B1 ;  /* 0x0000000000017941 */ /* 0x000fea0003800000 */
.L_x_119:
        /* <DEDUP_REMOVED lines=9> */
.L_x_122:
[----:B------:R-:W-:Y:S05]  /*4a80*/  BSYNC B1 ;  /* 0x0000000000017941 */ /* 0x000fea0003800000 */
.L_x_121:
        /* <DEDUP_REMOVED lines=9> */
.L_x_124:
[----:B------:R-:W-:Y:S05]  /*4b20*/  BSYNC B1 ;  /* 0x0000000000017941 */ /* 0x000fea0003800000 */
.L_x_123:
[----:B------:R-:W-:Y:S05]  /*4b30*/  @!P0 BRA `(.L_x_125) ;  /* 0x0000000c00a08947 */ /* 0x000fea0003800000 */
[----:B0----5:R-:W-:-:S05]  /*4b40*/  HADD2.F32 R5, -RZ, R92.H0_H0 ;  /* 0x2000005cff057230 */ /* 0x021fca0000004100 */
[----:B------:R-:W-:-:S04]  /*4b50*/  FMUL R0, R5, R74 ;  /* 0x0000004a05007220 */ /* 0x000fc80000400000 */
[----:B------:R-:W-:-:S05]  /*4b60*/  FFMA R0, R31, R72, R0 ;  /* 0x000000481f007223 */ /* 0x000fca0000000000 */
[----:B------:R-:W-:-:S05]  /*4b70*/  F2FP.F16.F32.PACK_AB R0, RZ, R0 ;  /* 0x00000000ff00723e */ /* 0x000fca00000000ff */
[----:B------:R0:W-:Y:S01]  /*4b80*/  STG.E.U16 desc[UR36][R10.64+0x52], R0 ;  /* 0x000052000a007986 */ /* 0x0001e2000c101524 */
[----:B------:R-:W-:Y:S05]  /*4b90*/  BRA `(.L_x_125) ;  /* 0x0000000c00887947 */ /* 0x000fea0003800000 */
.L_x_34:
[----:B------:R-:W-:Y:S01]  /*4ba0*/  ULDC.64 UR4, c[0x0][0x5c0] ;  /* 0x0001700000047ab9 */ /* 0x000fe20000000a00 */
[-C--:B------:R-:W-:Y:S01]  /*4bb0*/  FMUL R64, R64, R72.reuse ;  /* 0x0000004840407220 */ /* 0x080fe20000400000 */
[----:B------:R-:W-:Y:S01]  /*4bc0*/  LEA R8, P2, R82, UR4, 0x1 ;  /* 0x0000000452087c11 */ /* 0x000fe2000f8408ff */
[----:B------:R-:W-:Y:S01]  /*4bd0*/  IMAD.SHL.U32 R73, R4, 0x10, RZ ;  /* 0x0000001004497824 */ /* 0x000fe200078e00ff */
[----:B------:R-:W-:Y:S01]  /*4be0*/  ISETP.GT.AND P3, PT, R6, 0x1, PT ;  /* 0x000000010600780c */ /* 0x000fe20003f64270 */
[----:B------:R-:W-:Y:S01]  /*4bf0*/  FMUL R65, R65, R72 ;  /* 0x0000004841417220 */ /* 0x000fe20000400000 */
[----:B------:R-:W-:Y:S01]  /*4c00*/  F2FP.F16.F32.PACK_AB R64, RZ, R64 ;  /* 0x00000040ff40723e */ /* 0x000fe200000000ff */
[-C--:B------:R-:W-:Y:S01]  /*4c10*/  FMUL R67, R67, R72.reuse ;  /* 0x0000004843437220 */ /* 0x080fe20000400000 */
[----:B------:R-:W-:Y:S01]  /*4c20*/  LEA.HI.X R9, R82, UR5, R89, 0x1, P2 ;  /* 0x0000000552097c11 */ /* 0x000fe200090f0c59 */
[-C--:B------:R-:W-:Y:S01]  /*4c30*/  FMUL R66, R66, R72.reuse ;  /* 0x0000004842427220 */ /* 0x080fe20000400000 */
[----:B------:R-:W-:Y:S01]  /*4c40*/  ISETP.GT.AND P2, PT, R0, RZ, P3 ;  /* 0x000000ff0000720c */ /* 0x000fe20001f44270 */
[-C--:B------:R-:W-:Y:S01]  /*4c50*/  FMUL R69, R69, R72.reuse ;  /* 0x0000004845457220 */ /* 0x080fe20000400000 */
[----:B------:R-:W-:Y:S01]  /*4c60*/  SHF.L.U64.HI R7, R4, 0x4, R5 ;  /* 0x0000000404077819 */ /* 0x000fe20000010205 */
[----:B------:R-:W-:Y:S01]  /*4c70*/  @P1 STG.E.U16 desc[UR36][R8.64], R64 ;  /* 0x0000004008001986 */ /* 0x000fe2000c101524 */
[----:B------:R-:W-:Y:S01]  /*4c80*/  ISETP.GT.AND P1, PT, R0, 0x8, P3 ;  /* 0x000000080000780c */ /* 0x000fe20001f24270 */
[----:B------:R-:W-:Y:S01]  /*4c90*/  FMUL R68, R68, R72 ;  /* 0x0000004844447220 */ /* 0x000fe20000400000 */
[----:B------:R-:W-:Y:S01]  /*4ca0*/  IADD3 R14, P4, R73, R8, RZ ;  /* 0x00000008490e7210 */ /* 0x000fe20007f9e0ff */
[-C--:B------:R-:W-:Y:S01]  /*4cb0*/  FMUL R71, R71, R72.reuse ;  /* 0x0000004847477220 */ /* 0x080fe20000400000 */
[----:B------:R-:W-:Y:S01]  /*4cc0*/  F2FP.F16.F32.PACK_AB R65, RZ, R65 ;  /* 0x00000041ff41723e */ /* 0x000fe200000000ff */
[----:B------:R-:W-:Y:S01]  /*4cd0*/  FMUL R70, R70, R72 ;  /* 0x0000004846467220 */ /* 0x000fe20000400000 */
[----:B------:R-:W-:Y:S01]  /*4ce0*/  F2FP.F16.F32.PACK_AB R67, RZ, R67 ;  /* 0x00000043ff43723e */ /* 0x000fe200000000ff */
[----:B------:R-:W-:Y:S01]  /*4cf0*/  IMAD.X R15, R7, 0x1, R9, P4 ;  /* 0x00000001070f7824 */ /* 0x000fe200020e0609 */
[----:B------:R-:W-:Y:S01]  /*4d00*/  ISETP.GT.AND P5, PT, R0, 0x8, P0 ;  /* 0x000000080000780c */ /* 0x000fe200007a4270 */
[----:B------:R-:W-:Y:S01]  /*4d10*/  @P2 STG.E.U16 desc[UR36][R8.64+0x2], R65 ;  /* 0x0000024108002986 */ /* 0x000fe2000c101524 */
[----:B------:R-:W-:Y:S01]  /*4d20*/  F2FP.F16.F32.PACK_AB R66, RZ, R66 ;  /* 0x00000042ff42723e */ /* 0x000fe200000000ff */
[----:B------:R-:W-:Y:S01]  /*4d30*/  FMUL R56, R56, R72 ;  /* 0x0000004838387220 */ /* 0x000fe20000400000 */
[C---:B------:R-:W-:Y:S01]  /*4d40*/  ISETP.GT.AND P2, PT, R6.reuse, 0x8, PT ;  /* 0x000000080600780c */ /* 0x040fe20003f44270 */
[----:B------:R-:W-:Y:S01]  /*4d50*/  @P1 STG.E.U16 desc[UR36][R14.64+0x2], R67 ;  /* 0x000002430e001986 */ /* 0x000fe2000c101524 */
[----:B------:R-:W-:Y:S01]  /*4d60*/  ISETP.GT.AND P1, PT, R6, 0x9, PT ;  /* 0x000000090600780c */ /* 0x000fe20003f24270 */
[----:B------:R-:W-:Y:S01]  /*4d70*/  IMAD R5, R5, 0xf0, RZ ;  /* 0x000000f005057824 */ /* 0x000fe200078e02ff */
[----:B------:R-:W-:Y:S01]  /*4d80*/  F2FP.F16.F32.PACK_AB R69, RZ, R69 ;  /* 0x00000045ff45723e */ /* 0x000fe200000000ff */
[----:B------:R-:W-:Y:S01]  /*4d90*/  IMAD.WIDE.U32 R10, R4, 0xf0, R14 ;  /* 0x000000f0040a7825 */ /* 0x000fe200078e000e */
[----:B------:R-:W-:-:S03]  /*4da0*/  ISETP.GT.AND P4, PT, R0, RZ, P1 ;  /* 0x000000ff0000720c */ /* 0x000fc60000f84270 */
[----:B------:R-:W-:Y:S01]  /*4db0*/  FMUL R57, R57, R72 ;  /* 0x0000004839397220 */ /* 0x000fe20000400000 */
[----:B------:R-:W-:Y:S01]  /*4dc0*/  F2FP.F16.F32.PACK_AB R68, RZ, R68 ;  /* 0x00000044ff44723e */ /* 0x000fe200000000ff */
[----:B------:R-:W-:Y:S01]  /*4dd0*/  @P5 STG.E.U16 desc[UR36][R14.64], R66 ;  /* 0x000000420e005986 */ /* 0x000fe2000c101524 */
[----:B------:R-:W-:Y:S01]  /*4de0*/  ISETP.GT.AND P5, PT, R0, RZ, P2 ;  /* 0x000000ff0000720c */ /* 0x000fe200017a4270 */
[----:B------:R-:W-:Y:S01]  /*4df0*/  IMAD.IADD R11, R5, 0x1, R11 ;  /* 0x00000001050b7824 */ /* 0x000fe200078e020b */
[----:B------:R-:W-:Y:S01]  /*4e00*/  F2FP.F16.F32.PACK_AB R71, RZ, R71 ;  /* 0x00000047ff47723e */ /* 0x000fe200000000ff */
[----:B------:R-:W-:Y:S01]  /*4e10*/  FMUL R58, R58, R72 ;  /* 0x000000483a3a7220 */ /* 0x000fe20000400000 */
[----:B------:R-:W-:Y:S01]  /*4e20*/  F2FP.F16.F32.PACK_AB R70, RZ, R70 ;  /* 0x00000046ff46723e */ /* 0x000fe200000000ff */
[----:B------:R-:W-:Y:S01]  /*4e30*/  FMUL R59, R59, R72 ;  /* 0x000000483b3b7220 */ /* 0x000fe20000400000 */
[----:B------:R-:W-:Y:S01]  /*4e40*/  F2FP.F16.F32.PACK_AB R56, RZ, R56 ;  /* 0x00000038ff38723e */ /* 0x000fe200000000ff */
[-C--:B------:R-:W-:Y:S01]  /*4e50*/  FMUL R60, R60, R72.reuse ;  /* 0x000000483c3c7220 */ /* 0x080fe20000400000 */
[----:B------:R-:W-:Y:S01]  /*4e60*/  F2FP.F16.F32.PACK_AB R57, RZ, R57 ;  /* 0x00000039ff39723e */ /* 0x000fe200000000ff */
[----:B------:R-:W-:Y:S01]  /*4e70*/  @P4 STG.E.U16 desc[UR36][R8.64+0x12], R69 ;  /* 0x0000124508004986 */ /* 0x000fe2000c101524 */
[C---:B------:R-:W-:Y:S01]  /*4e80*/  ISETP.GT.AND P4, PT, R0.reuse, 0x8, P1 ;  /* 0x000000080000780c */ /* 0x040fe20000f84270 */
[----:B------:R-:W-:Y:S01]  /*4e90*/  FMUL R61, R61, R72 ;  /* 0x000000483d3d7220 */ /* 0x000fe20000400000 */
[----:B------:R-:W-:Y:S01]  /*4ea0*/  F2FP.F16.F32.PACK_AB R58, RZ, R58 ;  /* 0x0000003aff3a723e */ /* 0x000fe200000000ff */
[----:B------:R-:W-:Y:S01]  /*4eb0*/  @P5 STG.E.U16 desc[UR36][R8.64+0x10], R68 ;  /* 0x0000104408005986 */ /* 0x000fe2000c101524 */
[----:B------:R-:W-:Y:S01]  /*4ec0*/  ISETP.GT.AND P5, PT, R0, 0x8, P2 ;  /* 0x000000080000780c */ /* 0x000fe200017a4270 */
[-C--:B------:R-:W-:Y:S01]  /*4ed0*/  FMUL R62, R62, R72.reuse ;  /* 0x000000483e3e7220 */ /* 0x080fe20000400000 */
[----:B------:R-:W-:Y:S01]  /*4ee0*/  F2FP.F16.F32.PACK_AB R59, RZ, R59 ;  /* 0x0000003bff3b723e */ /* 0x000fe200000000ff */
[----:B------:R-:W-:Y:S01]  /*4ef0*/  FMUL R63, R63, R72 ;  /* 0x000000483f3f7220 */ /* 0x000fe20000400000 */
[----:B------:R-:W-:Y:S01]  /*4f00*/  F2FP.F16.F32.PACK_AB R60, RZ, R60 ;  /* 0x0000003cff3c723e */ /* 0x000fe200000000ff */
[-C--:B------:R-:W-:Y:S01]  /*4f10*/  FMUL R49, R49, R72.reuse ;  /* 0x0000004831317220 */ /* 0x080fe20000400000 */
[----:B------:R-:W-:Y:S01]  /*4f20*/  F2FP.F16.F32.PACK_AB R61, RZ, R61 ;  /* 0x0000003dff3d723e */ /* 0x000fe200000000ff */
[----:B------:R-:W-:Y:S01]  /*4f30*/  FMUL R48, R48, R72 ;  /* 0x0000004830307220 */ /* 0x000fe20000400000 */
[----:B------:R-:W-:Y:S01]  /*4f40*/  F2FP.F16.F32.PACK_AB R62, RZ, R62 ;  /* 0x0000003eff3e723e */ /* 0x000fe200000000ff */
[----:B------:R-:W-:Y:S01]  /*4f50*/  @P4 STG.E.U16 desc[UR36][R14.64+0x12], R71 ;  /* 0x000012470e004986 */ /* 0x000fe2000c101524 */
[----:B------:R-:W-:Y:S01]  /*4f60*/  ISETP.GT.AND P4, PT, R0, 0x80, P0 ;  /* 0x000000800000780c */ /* 0x000fe20000784270 */
[-C--:B------:R-:W-:Y:S01]  /*4f70*/  FMUL R50, R50, R72.reuse ;  /* 0x0000004832327220 */ /* 0x080fe20000400000 */
[C---:B------:R-:W-:Y:S01]  /*4f80*/  ISETP.GT.AND P0, PT, R0.reuse, 0x88, P0 ;  /* 0x000000880000780c */ /* 0x040fe20000704270 */
[----:B------:R-:W-:Y:S01]  /*4f90*/  @P5 STG.E.U16 desc[UR36][R14.64+0x10], R70 ;  /* 0x000010460e005986 */ /* 0x000fe2000c101524 */
[C---:B------:R-:W-:Y:S01]  /*4fa0*/  ISETP.GT.AND P5, PT, R0.reuse, 0x80, P3 ;  /* 0x000000800000780c */ /* 0x040fe20001fa4270 */
[-C--:B------:R-:W-:Y:S01]  /*4fb0*/  FMUL R51, R51, R72.reuse ;  /* 0x0000004833337220 */ /* 0x080fe20000400000 */
[----:B------:R-:W-:Y:S01]  /*4fc0*/  ISETP.GT.AND P3, PT, R0, 0x88, P3 ;  /* 0x000000880000780c */ /* 0x000fe20001f64270 */
[-C--:B------:R-:W-:Y:S01]  /*4fd0*/  FMUL R52, R52, R72.reuse ;  /* 0x0000004834347220 */ /* 0x080fe20000400000 */
[----:B------:R-:W-:Y:S01]  /*4fe0*/  F2FP.F16.F32.PACK_AB R63, RZ, R63 ;  /* 0x0000003fff3f723e */ /* 0x000fe200000000ff */
[-C--:B------:R-:W-:Y:S01]  /*4ff0*/  FMUL R53, R53, R72.reuse ;  /* 0x0000004835357220 */ /* 0x080fe20000400000 */
[----:B------:R-:W-:Y:S01]  /*5000*/  F2FP.F16.F32.PACK_AB R49, RZ, R49 ;  /* 0x00000031ff31723e */ /* 0x000fe200000000ff */
[----:B------:R-:W-:Y:S01]  /*5010*/  FMUL R54, R54, R72 ;  /* 0x0000004836367220 */ /* 0x000fe20000400000 */
[----:B------:R-:W-:Y:S01]  /*5020*/  F2FP.F16.F32.PACK_AB R48, RZ, R48 ;  /* 0x00000030ff30723e */ /* 0x000fe200000000ff */
[----:B------:R0:W-:Y:S01]  /*5030*/  @P4 STG.E.U16 desc[UR36][R10.64], R56 ;  /* 0x000000380a004986 */ /* 0x0001e2000c101524 */
[----:B------:R-:W-:Y:S01]  /*5040*/  IADD3 R12, P4, R73, R10, RZ ;  /* 0x0000000a490c7210 */ /* 0x000fe20007f9e0ff */
[----:B------:R-:W-:Y:S01]  /*5050*/  FMUL R55, R55, R72 ;  /* 0x0000004837377220 */ /* 0x000fe20000400000 */
[----:B------:R-:W-:Y:S01]  /*5060*/  F2FP.F16.F32.PACK_AB R50, RZ, R50 ;  /* 0x00000032ff32723e */ /* 0x000fe200000000ff */
[----:B------:R1:W-:Y:S01]  /*5070*/  @P5 STG.E.U16 desc[UR36][R10.64+0x2], R57 ;  /* 0x000002390a005986 */ /* 0x0003e2000c101524 */
[C---:B------:R-:W-:Y:S01]  /*5080*/  ISETP.GT.AND P5, PT, R0.reuse, 0x80, P2 ;  /* 0x000000800000780c */ /* 0x040fe200017a4270 */
[--C-:B------:R-:W-:Y:S01]  /*5090*/  IMAD.X R13, R7, 0x1, R11.reuse, P4 ;  /* 0x00000001070d7824 */ /* 0x100fe200020e060b */
[----:B------:R-:W-:Y:S01]  /*50a0*/  ISETP.GT.AND P4, PT, R0, 0x80, P1 ;  /* 0x000000800000780c */ /* 0x000fe20000f84270 */
[-C--:B------:R-:W-:Y:S01]  /*50b0*/  FMUL R40, R40, R72.reuse ;  /* 0x0000004828287220 */ /* 0x080fe20000400000 */
[----:B------:R-:W-:Y:S01]  /*50c0*/  ISETP.GT.AND P1, PT, R0, 0x88, P1 ;  /* 0x000000880000780c */ /* 0x000fe20000f24270 */
[-C--:B------:R-:W-:Y:S01]  /*50d0*/  FMUL R41, R41, R72.reuse ;  /* 0x0000004829297220 */ /* 0x080fe20000400000 */
[----:B------:R-:W-:Y:S01]  /*50e0*/  @P0 STG.E.U16 desc[UR36][R12.64], R58 ;  /* 0x0000003a0c000986 */ /* 0x000fe2000c101524 */
[----:B------:R-:W-:Y:S01]  /*50f0*/  ISETP.GT.AND P0, PT, R6, 0x11, PT ;  /* 0x000000110600780c */ /* 0x000fe20003f04270 */
[-C--:B------:R-:W-:Y:S01]  /*5100*/  FMUL R42, R42, R72.reuse ;  /* 0x000000482a2a7220 */ /* 0x080fe20000400000 */
[----:B------:R-:W-:Y:S01]  /*5110*/  F2FP.F16.F32.PACK_AB R51, RZ, R51 ;  /* 0x00000033ff33723e */ /* 0x000fe200000000ff */
[----:B------:R-:W-:Y:S01]  /*5120*/  FMUL R43, R43, R72 ;  /* 0x000000482b2b7220 */ /* 0x000fe20000400000 */
[----:B------:R-:W-:Y:S01]  /*5130*/  F2FP.F16.F32.PACK_AB R52, RZ, R52 ;  /* 0x00000034ff34723e */ /* 0x000fe200000000ff */
[----:B------:R-:W-:Y:S01]  /*5140*/  FMUL R44, R44, R72 ;  /* 0x000000482c2c7220 */ /* 0x000fe20000400000 */
[--C-:B------:R-:W-:Y:S01]  /*5150*/  @P5 IMAD.MOV.U32 R20, RZ, RZ, R10.reuse ;  /* 0x000000ffff145224 */ /* 0x100fe200078e000a */
[----:B------:R-:W-:Y:S01]  /*5160*/  F2FP.F16.F32.PACK_AB R53, RZ, R53 ;  /* 0x00000035ff35723e */ /* 0x000fe200000000ff */
[--C-:B------:R-:W-:Y:S01]  /*5170*/  @P5 IMAD.MOV.U32 R21, RZ, RZ, R11.reuse ;  /* 0x000000ffff155224 */ /* 0x100fe200078e000b */
[----:B------:R-:W-:Y:S01]  /*5180*/  F2FP.F16.F32.PACK_AB R54, RZ, R54 ;  /* 0x00000036ff36723e */ /* 0x000fe200000000ff */
[----:B0-----:R-:W-:Y:S01]  /*5190*/  @P4 IMAD.MOV.U32 R56, RZ, RZ, R10 ;  /* 0x000000ffff384224 */ /* 0x001fe200078e000a */
[----:B------:R-:W-:Y:S01]  /*51a0*/  F2FP.F16.F32.PACK_AB R55, RZ, R55 ;  /* 0x00000037ff37723e */ /* 0x000fe200000000ff */
[----:B-1----:R-:W-:Y:S01]  /*51b0*/  @P4 IMAD.MOV.U32 R57, RZ, RZ, R11 ;  /* 0x000000ffff394224 */ /* 0x002fe200078e000b */
[----:B------:R-:W-:Y:S01]  /*51c0*/  F2FP.F16.F32.PACK_AB R40, RZ, R40 ;  /* 0x00000028ff28723e */ /* 0x000fe200000000ff */
[--C-:B------:R-:W-:Y:S01]  /*51d0*/  @P3 IMAD.MOV.U32 R10, RZ, RZ, R12.reuse ;  /* 0x000000ffff0a3224 */ /* 0x100fe200078e000c */
[----:B------:R-:W-:Y:S01]  /*51e0*/  F2FP.F16.F32.PACK_AB R41, RZ, R41 ;  /* 0x00000029ff29723e */ /* 0x000fe200000000ff */
[--C-:B------:R-:W-:Y:S01]  /*51f0*/  @P3 IMAD.MOV.U32 R11, RZ, RZ, R13.reuse ;  /* 0x000000ffff0b3224 */ /* 0x100fe200078e000d */
[----:B------:R-:W-:Y:S01]  /*5200*/  F2FP.F16.F32.PACK_AB R42, RZ, R42 ;  /* 0x0000002aff2a723e */ /* 0x000fe200000000ff */
[-C--:B------:R-:W-:Y:S01]  /*5210*/  FMUL R45, R45, R72.reuse ;  /* 0x000000482d2d7220 */ /* 0x080fe20000400000 */
[-C--:B------:R-:W-:Y:S01]  /*5220*/  FMUL R46, R46, R72.reuse ;  /* 0x000000482e2e7220 */ /* 0x080fe20000400000 */
[----:B------:R-:W-:Y:S01]  /*5230*/  F2FP.F16.F32.PACK_AB R43, RZ, R43 ;  /* 0x0000002bff2b723e */ /* 0x000fe200000000ff */
[----:B------:R0:W-:Y:S01]  /*5240*/  @P3 STG.E.U16 desc[UR36][R10.64+0x2], R59 ;  /* 0x0000023b0a003986 */ /* 0x0001e2000c101524 */
[----:B------:R-:W-:Y:S01]  /*5250*/  ISETP.GT.AND P3, PT, R0, 0x88, P2 ;  /* 0x000000880000780c */ /* 0x000fe20001764270 */
[-C--:B------:R-:W-:Y:S01]  /*5260*/  FMUL R47, R47, R72.reuse ;  /* 0x000000482f2f7220 */ /* 0x080fe20000400000 */
[----:B------:R-:W-:Y:S01]  /*5270*/  ISETP.GT.AND P2, PT, R6, 0x10, PT ;  /* 0x000000100600780c */ /* 0x000fe20003f44270 */
[----:B------:R-:W-:Y:S01]  /*5280*/  @P5 STG.E.U16 desc[UR36][R20.64+0x10], R60 ;  /* 0x0000103c14005986 */ /* 0x000fe2000c101524 */
[----:B------:R-:W-:Y:S01]  /*5290*/  ISETP.GT.AND P5, PT, R0, RZ, P0 ;  /* 0x000000ff0000720c */ /* 0x000fe200007a4270 */
[----:B------:R-:W-:Y:S01]  /*52a0*/  FMUL R32, R32, R72 ;  /* 0x0000004820207220 */ /* 0x000fe20000400000 */
[----:B------:R-:W-:Y:S01]  /*52b0*/  F2FP.F16.F32.PACK_AB R44, RZ, R44 ;  /* 0x0000002cff2c723e */ /* 0x000fe200000000ff */
[----:B------:R-:W-:Y:S01]  /*52c0*/  @P4 STG.E.U16 desc[UR36][R56.64+0x12], R61 ;  /* 0x0000123d38004986 */ /* 0x000fe2000c101524 */
[----:B------:R-:W-:Y:S01]  /*52d0*/  ISETP.GT.AND P4, PT, R0, RZ, P2 ;  /* 0x000000ff0000720c */ /* 0x000fe20001784270 */
[-C--:B------:R-:W-:Y:S01]  /*52e0*/  FMUL R33, R33, R72.reuse ;  /* 0x0000004821217220 */ /* 0x080fe20000400000 */
[----:B------:R-:W-:Y:S01]  /*52f0*/  F2FP.F16.F32.PACK_AB R45, RZ, R45 ;  /* 0x0000002dff2d723e */ /* 0x000fe200000000ff */
[----:B------:R-:W-:Y:S01]  /*5300*/  FMUL R34, R34, R72 ;  /* 0x0000004822227220 */ /* 0x000fe20000400000 */
[----:B------:R-:W-:Y:S01]  /*5310*/  F2FP.F16.F32.PACK_AB R46, RZ, R46 ;  /* 0x0000002eff2e723e */ /* 0x000fe200000000ff */
[----:B0-----:R-:W-:Y:S01]  /*5320*/  @P3 IMAD.MOV.U32 R10, RZ, RZ, R12 ;  /* 0x000000ffff0a3224 */ /* 0x001fe200078e000c */
[----:B------:R-:W-:Y:S01]  /*5330*/  F2FP.F16.F32.PACK_AB R47, RZ, R47 ;  /* 0x0000002fff2f723e */ /* 0x000fe200000000ff */
[----:B------:R-:W-:-:S02]  /*5340*/  @P3 IMAD.MOV.U32 R11, RZ, RZ, R13 ;  /* 0x000000ffff0b3224 */ /* 0x000fc400078e000d */
[----:B------:R-:W-:Y:S01]  /*5350*/  FMUL R35, R35, R72 ;  /* 0x0000004823237220 */ /* 0x000fe20000400000 */
[----:B------:R-:W-:Y:S01]  /*5360*/  F2FP.F16.F32.PACK_AB R32, RZ, R32 ;  /* 0x00000020ff20723e */ /* 0x000fe200000000ff */
[-C--:B------:R-:W-:Y:S01]  /*5370*/  FMUL R36, R36, R72.reuse ;  /* 0x0000004824247220 */ /* 0x080fe20000400000 */
[----:B------:R-:W-:Y:S01]  /*5380*/  F2FP.F16.F32.PACK_AB R33, RZ, R33 ;  /* 0x00000021ff21723e */ /* 0x000fe200000000ff */
[----:B------:R0:W-:Y:S01]  /*5390*/  @P3 STG.E.U16 desc[UR36][R10.64+0x10], R62 ;  /* 0x0000103e0a003986 */ /* 0x0001e2000c101524 */
[----:B------:R-:W-:Y:S01]  /*53a0*/  ISETP.GT.AND P3, PT, R0, 0x8, P2 ;  /* 0x000000080000780c */ /* 0x000fe20001764270 */
[----:B------:R-:W-:Y:S01]  /*53b0*/  FMUL R37, R37, R72 ;  /* 0x0000004825257220 */ /* 0x000fe20000400000 */
[----:B------:R-:W-:Y:S01]  /*53c0*/  F2FP.F16.F32.PACK_AB R34, RZ, R34 ;  /* 0x00000022ff22723e */ /* 0x000fe200000000ff */
[----:B------:R1:W-:Y:S01]  /*53d0*/  @P1 STG.E.U16 desc[UR36][R12.64+0x12], R63 ;  /* 0x0000123f0c001986 */ /* 0x0003e2000c101524 */
[----:B------:R-:W-:Y:S01]  /*53e0*/  ISETP.GT.AND P1, PT, R6, 0x18, PT ;  /* 0x000000180600780c */ /* 0x000fe20003f24270 */
[-C--:B------:R-:W-:Y:S01]  /*53f0*/  FMUL R38, R38, R72.reuse ;  /* 0x0000004826267220 */ /* 0x080fe20000400000 */
[----:B------:R-:W-:Y:S01]  /*5400*/  F2FP.F16.F32.PACK_AB R35, RZ, R35 ;  /* 0x00000023ff23723e */ /* 0x000fe200000000ff */
[----:B------:R1:W-:Y:S01]  /*5410*/  @P5 STG.E.U16 desc[UR36][R8.64+0x22], R49 ;  /* 0x0000223108005986 */ /* 0x0003e2000c101524 */
[C---:B------:R-:W-:Y:S01]  /*5420*/  ISETP.GT.AND P5, PT, R0.reuse, 0x8, P0 ;  /* 0x000000080000780c */ /* 0x040fe200007a4270 */
[----:B------:R-:W-:Y:S01]  /*5430*/  FMUL R39, R39, R72 ;  /* 0x0000004827277220 */ /* 0x000fe20000400000 */
[----:B------:R-:W-:Y:S01]  /*5440*/  F2FP.F16.F32.PACK_AB R36, RZ, R36 ;  /* 0x00000024ff24723e */ /* 0x000fe200000000ff */
[----:B------:R1:W-:Y:S01]  /*5450*/  @P4 STG.E.U16 desc[UR36][R8.64+0x20], R48 ;  /* 0x0000203008004986 */ /* 0x0003e2000c101524 */
[----:B------:R-:W-:Y:S01]  /*5460*/  ISETP.GT.AND P4, PT, R0, RZ, P1 ;  /* 0x000000ff0000720c */ /* 0x000fe20000f84270 */
[----:B0-----:R-:W-:Y:S01]  /*5470*/  IMAD.WIDE.U32 R10, R4, 0xf0, R14 ;  /* 0x000000f0040a7825 */ /* 0x001fe200078e000e */
[----:B------:R-:W-:Y:S01]  /*5480*/  F2FP.F16.F32.PACK_AB R37, RZ, R37 ;  /* 0x00000025ff25723e */ /* 0x000fe200000000ff */
[----:B------:R1:W-:Y:S01]  /*5490*/  @P3 STG.E.U16 desc[UR36][R14.64+0x20], R50 ;  /* 0x000020320e003986 */ /* 0x0003e2000c101524 */
[----:B------:R-:W-:Y:S01]  /*54a0*/  ISETP.GT.AND P3, PT, R6, 0x19, PT ;  /* 0x000000190600780c */ /* 0x000fe20003f64270 */
[----:B------:R-:W-:Y:S01]  /*54b0*/  IMAD.IADD R11, R5, 0x1, R11 ;  /* 0x00000001050b7824 */ /* 0x000fe200078e020b */
[----:B------:R-:W-:Y:S01]  /*54c0*/  F2FP.F16.F32.PACK_AB R38, RZ, R38 ;  /* 0x00000026ff26723e */ /* 0x000fe200000000ff */
[-C--:B------:R-:W-:Y:S01]  /*54d0*/  FMUL R24, R24, R72.reuse ;  /* 0x0000004818187220 */ /* 0x080fe20000400000 */
[----:B------:R-:W-:Y:S01]  /*54e0*/  F2FP.F16.F32.PACK_AB R39, RZ, R39 ;  /* 0x00000027ff27723e */ /* 0x000fe200000000ff */
[----:B------:R1:W-:Y:S01]  /*54f0*/  @P5 STG.E.U16 desc[UR36][R14.64+0x22], R51 ;  /* 0x000022330e005986 */ /* 0x0003e2000c101524 */
[C---:B------:R-:W-:Y:S01]  /*5500*/  ISETP.GT.AND P5, PT, R0.reuse, RZ, P3 ;  /* 0x000000ff0000720c */ /* 0x040fe20001fa4270 */
[----:B------:R-:W-:Y:S01]  /*5510*/  FMUL R25, R25, R72 ;  /* 0x0000004819197220 */ /* 0x000fe20000400000 */
[----:B------:R-:W-:Y:S01]  /*5520*/  F2FP.F16.F32.PACK_AB R24, RZ, R24 ;  /* 0x00000018ff18723e */ /* 0x000fe200000000ff */
[----:B------:R1:W-:Y:S01]  /*5530*/  @P4 STG.E.U16 desc[UR36][R8.64+0x30], R52 ;  /* 0x0000303408004986 */ /* 0x0003e2000c101524 */
[----:B------:R-:W-:Y:S01]  /*5540*/  ISETP.GT.AND P4, PT, R0, 0x8, P1 ;  /* 0x000000080000780c */ /* 0x000fe20000f84270 */
[-C--:B------:R-:W-:Y:S01]  /*5550*/  FMUL R26, R26, R72.reuse ;  /* 0x000000481a1a7220 */ /* 0x080fe20000400000 */
[----:B------:R-:W-:Y:S01]  /*5560*/  F2FP.F16.F32.PACK_AB R25, RZ, R25 ;  /* 0x00000019ff19723e */ /* 0x000fe200000000ff */
[-C--:B------:R-:W-:Y:S01]  /*5570*/  FMUL R27, R27, R72.reuse ;  /* 0x000000481b1b7220 */ /* 0x080fe20000400000 */
[-C--:B------:R-:W-:Y:S01]  /*5580*/  FMUL R28, R28, R72.reuse ;  /* 0x000000481c1c7220 */ /* 0x080fe20000400000 */
[-C--:B------:R-:W-:Y:S01]  /*5590*/  FMUL R29, R29, R72.reuse ;  /* 0x000000481d1d7220 */ /* 0x080fe20000400000 */
[-C--:B------:R-:W-:Y:S01]  /*55a0*/  FMUL R30, R30, R72.reuse ;  /* 0x000000481e1e7220 */ /* 0x080fe20000400000 */
[----:B------:R-:W-:Y:S01]  /*55b0*/  FMUL R31, R31, R72 ;  /* 0x000000481f1f7220 */ /* 0x000fe20000400000 */
[----:B------:R-:W-:Y:S01]  /*55c0*/  F2FP.F16.F32.PACK_AB R26, RZ, R26 ;  /* 0x0000001aff1a723e */ /* 0x000fe200000000ff */
[----:B------:R1:W-:Y:S01]  /*55d0*/  @P5 STG.E.U16 desc[UR36][R8.64+0x32], R53 ;  /* 0x0000323508005986 */ /* 0x0003e2000c101524 */
[----:B------:R-:W-:-:S02]  /*55e0*/  ISETP.GT.AND P5, PT, R0, 0x8, P3 ;  /* 0x000000080000780c */ /* 0x000fc40001fa4270 */
[----:B------:R-:W-:Y:S01]  /*55f0*/  F2FP.F16.F32.PACK_AB R27, RZ, R27 ;  /* 0x0000001bff1b723e */ /* 0x000fe200000000ff */
[----:B------:R1:W-:Y:S01]  /*5600*/  @P4 STG.E.U16 desc[UR36][R14.64+0x30], R54 ;  /* 0x000030360e004986 */ /* 0x0003e2000c101524 */
[C---:B------:R-:W-:Y:S02]  /*5610*/  ISETP.GT.AND P4, PT, R0.reuse, 0x80, P2 ;  /* 0x000000800000780c */ /* 0x040fe40001784270 */
[----:B------:R-:W-:Y:S02]  /*5620*/  ISETP.GT.AND P2, PT, R0, 0x88, P2 ;  /* 0x000000880000780c */ /* 0x000fe40001744270 */
[----:B------:R-:W-:Y:S02]  /*5630*/  F2FP.F16.F32.PACK_AB R28, RZ, R28 ;  /* 0x0000001cff1c723e */ /* 0x000fe400000000ff */
[----:B------:R-:W-:Y:S02]  /*5640*/  F2FP.F16.F32.PACK_AB R29, RZ, R29 ;  /* 0x0000001dff1d723e */ /* 0x000fe400000000ff */
[----:B------:R-:W-:Y:S01]  /*5650*/  F2FP.F16.F32.PACK_AB R30, RZ, R30 ;  /* 0x0000001eff1e723e */ /* 0x000fe200000000ff */
[----:B------:R1:W-:Y:S01]  /*5660*/  @P5 STG.E.U16 desc[UR36][R14.64+0x32], R55 ;  /* 0x000032370e005986 */ /* 0x0003e2000c101524 */
[----:B------:R-:W-:-:S02]  /*5670*/  IADD3 R4, P5, R73, R10, RZ ;  /* 0x0000000a49047210 */ /* 0x000fc40007fbe0ff */
[----:B------:R-:W-:Y:S01]  /*5680*/  F2FP.F16.F32.PACK_AB R31, RZ, R31 ;  /* 0x0000001fff1f723e */ /* 0x000fe200000000ff */
[----:B------:R1:W-:Y:S01]  /*5690*/  @P4 STG.E.U16 desc[UR36][R10.64+0x20], R40 ;  /* 0x000020280a004986 */ /* 0x0003e2000c101524 */
[C---:B------:R-:W-:Y:S01]  /*56a0*/  ISETP.GT.AND P4, PT, R0.reuse, 0x80, P0 ;  /* 0x000000800000780c */ /* 0x040fe20000784270 */
[----:B------:R-:W-:Y:S01]  /*56b0*/  IMAD.X R5, R7, 0x1, R11, P5 ;  /* 0x0000000107057824 */ /* 0x000fe200028e060b */
[C---:B------:R-:W-:Y:S02]  /*56c0*/  ISETP.GT.AND P0, PT, R0.reuse, 0x88, P0 ;  /* 0x000000880000780c */ /* 0x040fe40000704270 */
[----:B------:R-:W-:-:S09]  /*56d0*/  ISETP.GT.AND P5, PT, R0, 0x88, P3 ;  /* 0x000000880000780c */ /* 0x000fd20001fa4270 */
[----:B------:R1:W-:Y:S01]  /*56e0*/  @P4 STG.E.U16 desc[UR36][R10.64+0x22], R41 ;  /* 0x000022290a004986 */ /* 0x0003e2000c101524 */
[C---:B------:R-:W-:Y:S02]  /*56f0*/  ISETP.GT.AND P4, PT, R0.reuse, 0x80, P1 ;  /* 0x000000800000780c */ /* 0x040fe40000f84270 */
[C---:B------:R-:W-:Y:S01]  /*5700*/  ISETP.GT.AND P1, PT, R0.reuse, 0x88, P1 ;  /* 0x000000880000780c */ /* 0x040fe20000f24270 */
[----:B------:R1:W-:Y:S01]  /*5710*/  @P2 STG.E.U16 desc[UR36][R4.64+0x20], R42 ;  /* 0x0000202a04002986 */ /* 0x0003e2000c101524 */
[----:B------:R-:W-:Y:S02]  /*5720*/  ISETP.GT.AND P2, PT, R0, 0x80, P3 ;  /* 0x000000800000780c */ /* 0x000fe40001f44270 */
[C---:B------:R-:W-:Y:S01]  /*5730*/  ISETP.GT.AND P3, PT, R6.reuse, 0x20, PT ;  /* 0x000000200600780c */ /* 0x040fe20003f64270 */
[----:B------:R1:W-:Y:S01]  /*5740*/  @P0 STG.E.U16 desc[UR36][R4.64+0x22], R43 ;  /* 0x0000222b04000986 */ /* 0x0003e2000c101524 */
[----:B------:R-:W-:-:S05]  /*5750*/  ISETP.GT.AND P0, PT, R6, 0x21, PT ;  /* 0x000000210600780c */ /* 0x000fca0003f04270 */
[----:B------:R1:W-:Y:S01]  /*5760*/  @P4 STG.E.U16 desc[UR36][R10.64+0x30], R44 ;  /* 0x0000302c0a004986 */ /* 0x0003e2000c101524 */
[----:B------:R-:W-:-:S03]  /*5770*/  ISETP.GT.AND P4, PT, R0, 0x8, P3 ;  /* 0x000000080000780c */ /* 0x000fc60001f84270 */
[----:B------:R1:W-:Y:S01]  /*5780*/  @P2 STG.E.U16 desc[UR36][R10.64+0x32], R45 ;  /* 0x0000322d0a002986 */ /* 0x0003e2000c101524 */
[----:B------:R-:W-:-:S03]  /*5790*/  ISETP.GT.AND P2, PT, R0, RZ, P0 ;  /* 0x000000ff0000720c */ /* 0x000fc60000744270 */
[----:B------:R1:W-:Y:S01]  /*57a0*/  @P1 STG.E.U16 desc[UR36][R4.64+0x30], R46 ;  /* 0x0000302e04001986 */ /* 0x0003e2000c101524 */
[----:B------:R-:W-:-:S03]  /*57b0*/  ISETP.GT.AND P1, PT, R0, RZ, P3 ;  /* 0x000000ff0000720c */ /* 0x000fc60001f24270 */
[----:B------:R1:W-:Y:S01]  /*57c0*/  @P5 STG.E.U16 desc[UR36][R4.64+0x32], R47 ;  /* 0x0000322f04005986 */ /* 0x0003e2000c101524 */
[----:B------:R-:W-:-:S05]  /*57d0*/  ISETP.GT.AND P5, PT, R0, 0x8, P0 ;  /* 0x000000080000780c */ /* 0x000fca00007a4270 */
[----:B------:R1:W-:Y:S01]  /*57e0*/  @P2 STG.E.U16 desc[UR36][R8.64+0x42], R33 ;  /* 0x0000422108002986 */ /* 0x0003e2000c101524 */
[----:B------:R-:W-:-:S03]  /*57f0*/  ISETP.GT.AND P2, PT, R6, 0x29, PT ;  /* 0x000000290600780c */ /* 0x000fc60003f44270 */
[----:B------:R1:W-:Y:S01]  /*5800*/  @P1 STG.E.U16 desc[UR36][R8.64+0x40], R32 ;  /* 0x0000402008001986 */ /* 0x0003e2000c101524 */
[----:B------:R-:W-:-:S03]  /*5810*/  ISETP.GT.AND P1, PT, R6, 0x28, PT ;  /* 0x000000280600780c */ /* 0x000fc60003f24270 */
[----:B------:R1:W-:Y:S01]  /*5820*/  @P4 STG.E.U16 desc[UR36][R14.64+0x40], R34 ;  /* 0x000040220e004986 */ /* 0x0003e2000c101524 */
[----:B------:R-:W-:-:S03]  /*5830*/  ISETP.GT.AND P4, PT, R0, RZ, P2 ;  /* 0x000000ff0000720c */ /* 0x000fc60001784270 */
[----:B------:R1:W-:Y:S01]  /*5840*/  @P5 STG.E.U16 desc[UR36][R14.64+0x42], R35 ;  /* 0x000042230e005986 */ /* 0x0003e2000c101524 */
[----:B------:R-:W-:-:S09]  /*5850*/  ISETP.GT.AND P5, PT, R0, RZ, P1 ;  /* 0x000000ff0000720c */ /* 0x000fd20000fa4270 */
[----:B------:R1:W-:Y:S01]  /*5860*/  @P4 STG.E.U16 desc[UR36][R8.64+0x52], R37 ;  /* 0x0000522508004986 */ /* 0x0003e2000c101524 */
[----:B------:R-:W-:-:S03]  /*5870*/  ISETP.GT.AND P4, PT, R0, 0x8, P2 ;  /* 0x000000080000780c */ /* 0x000fc60001784270 */
[----:B------:R1:W-:Y:S01]  /*5880*/  @P5 STG.E.U16 desc[UR36][R8.64+0x50], R36 ;  /* 0x0000502408005986 */ /* 0x0003e2000c101524 */
[----:B------:R-:W-:-:S09]  /*5890*/  ISETP.GT.AND P5, PT, R0, 0x8, P1 ;  /* 0x000000080000780c */ /* 0x000fd20000fa4270 */
[----:B------:R1:W-:Y:S01]  /*58a0*/  @P4 STG.E.U16 desc[UR36][R14.64+0x52], R39 ;  /* 0x000052270e004986 */ /* 0x0003e2000c101524 */
[C---:B------:R-:W-:Y:S02]  /*58b0*/  ISETP.GT.AND P4, PT, R0.reuse, 0x80, P3 ;  /* 0x000000800000780c */ /* 0x040fe40001f84270 */
[C---:B------:R-:W-:Y:S01]  /*58c0*/  ISETP.GT.AND P3, PT, R0.reuse, 0x88, P3 ;  /* 0x000000880000780c */ /* 0x040fe20001f64270 */
[----:B------:R1:W-:Y:S01]  /*58d0*/  @P5 STG.E.U16 desc[UR36][R14.64+0x50], R38 ;  /* 0x000050260e005986 */ /* 0x0003e2000c101524 */
[C---:B------:R-:W-:Y:S02]  /*58e0*/  ISETP.GT.AND P5, PT, R0.reuse, 0x80, P0 ;  /* 0x000000800000780c */ /* 0x040fe400007a4270 */
[----:B------:R-:W-:-:S07]  /*58f0*/  ISETP.GT.AND P0, PT, R0, 0x88, P0 ;  /* 0x000000880000780c */ /* 0x000fce0000704270 */
[----:B------:R1:W-:Y:S01]  /*5900*/  @P4 STG.E.U16 desc[UR36][R10.64+0x40], R24 ;  /* 0x000040180a004986 */ /* 0x0003e2000c101524 */
[C---:B------:R-:W-:Y:S02]  /*5910*/  ISETP.GT.AND P4, PT, R0.reuse, 0x80, P1 ;  /* 0x000000800000780c */ /* 0x040fe40000f84270 */
[C---:B------:R-:W-:Y:S01]  /*5920*/  ISETP.GT.AND P1, PT, R0.reuse, 0x88, P1 ;  /* 0x000000880000780c */ /* 0x040fe20000f24270 */
[----:B------:R1:W-:Y:S01]  /*5930*/  @P5 STG.E.U16 desc[UR36][R10.64+0x42], R25 ;  /* 0x000042190a005986 */ /* 0x0003e2000c101524 */
[C---:B------:R-:W-:Y:S02]  /*5940*/  ISETP.GT.AND P5, PT, R0.reuse, 0x80, P2 ;  /* 0x000000800000780c */ /* 0x040fe400017a4270 */
[----:B------:R-:W-:Y:S01]  /*5950*/  ISETP.GT.AND P2, PT, R0, 0x88, P2 ;  /* 0x000000880000780c */ /* 0x000fe20001744270 */
[----:B------:R1:W-:Y:S04]  /*5960*/  @P3 STG.E.U16 desc[UR36][R4.64+0x40], R26 ;  /* 0x0000401a04003986 */ /* 0x0003e8000c101524 */
[----:B------:R1:W-:Y:S04]  /*5970*/  @P0 STG.E.U16 desc[UR36][R4.64+0x42], R27 ;  /* 0x0000421b04000986 */ /* 0x0003e8000c101524 */
[----:B------:R1:W-:Y:S04]  /*5980*/  @P4 STG.E.U16 desc[UR36][R10.64+0x50], R28 ;  /* 0x0000501c0a004986 */ /* 0x0003e8000c101524 */
[----:B------:R1:W-:Y:S04]  /*5990*/  @P5 STG.E.U16 desc[UR36][R10.64+0x52], R29 ;  /* 0x0000521d0a005986 */ /* 0x0003e8000c101524 */
[----:B------:R1:W-:Y:S04]  /*59a0*/  @P1 STG.E.U16 desc[UR36][R4.64+0x50], R30 ;  /* 0x0000501e04001986 */ /* 0x0003e8000c101524 */
[----:B------:R1:W-:Y:S02]  /*59b0*/  @P2 STG.E.U16 desc[UR36][R4.64+0x52], R31 ;  /* 0x0000521f04002986 */ /* 0x0003e4000c101524 */
.L_x_125:
[----:B------:R-:W-:Y:S05]  /*59c0*/  BSYNC B0 ;  /* 0x0000000000007941 */ /* 0x000fea0003800000 */
.L_x_33:
[----:B------:R-:W-:Y:S01]  /*59d0*/  ULDC UR4, c[0x0][0xc] ;  /* 0x0000030000047ab9 */ /* 0x000fe20000000800 */
[----:B------:R-:W-:Y:S01]  /*59e0*/  ULDC UR5, c[0x0][0x10] ;  /* 0x0000040000057ab9 */ /* 0x000fe20000000800 */
[----:B01----:R-:W0:Y:S01]  /*59f0*/  LDC R5, c[0x0][0x14] ;  /* 0x00000500ff057b82 */ /* 0x003e220000000800 */
[----:B------:R-:W-:Y:S01]  /*5a00*/  UIMAD.WIDE.U32 UR4, UR4, UR5, URZ ;  /* 0x00000005040472a5 */ /* 0x000fe2000f8e003f */
[----:B------:R-:W-:Y:S01]  /*5a10*/  PRMT R0, RZ, 0x7610, R0 ;  /* 0x00007610ff007816 */ /* 0x000fe20000000000 */
[----:B------:R-:W-:Y:S02]  /*5a20*/  IMAD.MOV.U32 R77, RZ, RZ, -0x1 ;  /* 0xffffffffff4d7424 */ /* 0x000fe400078e00ff */
[----:B------:R-:W-:Y:S02]  /*5a30*/  IMAD.MOV.U32 R73, RZ, RZ, -0x1 ;  /* 0xffffffffff497424 */ /* 0x000fe400078e00ff */
[----:B0-----:R-:W-:-:S04]  /*5a40*/  IMAD.WIDE.U32 R16, R5, UR4, R16 ;  /* 0x0000000405107c25 */ /* 0x001fc8000f8e0010 */
[----:B------:R-:W-:Y:S01]  /*5a50*/  IMAD R5, R5, UR5, RZ ;  /* 0x0000000505057c24 */ /* 0x000fe2000f8e02ff */
[----:B------:R-:W-:Y:S02]  /*5a60*/  ULDC.64 UR4, c[0x0][0x650] ;  /* 0x0001940000047ab9 */ /* 0x000fe40000000a00 */
[----:B------:R-:W-:Y:S01]  /*5a70*/  ISETP.GE.U32.AND P0, PT, R16, UR4, PT ;  /* 0x0000000410007c0c */ /* 0x000fe2000bf06070 */
[----:B------:R-:W-:-:S05]  /*5a80*/  IMAD.IADD R17, R17, 0x1, R5 ;  /* 0x0000000111117824 */ /* 0x000fca00078e0205 */
[----:B------:R-:W-:-:S13]  /*5a90*/  ISETP.GE.U32.AND.EX P0, PT, R17, UR5, PT, P0 ;  /* 0x0000000511007c0c */ /* 0x000fda000bf06100 */
[----:B------:R-:W-:Y:S05]  /*5aa0*/  @P0 BRA `(.L_x_126) ;  /* 0x0000000400640947 */ /* 0x000fea0003800000 */
[----:B---34-:R-:W0:Y:S01]  /*5ab0*/  S2R R12, SR_CTAID.X ;  /* 0x00000000000c7919 */ /* 0x018e220000002500 */
[----:B------:R-:W1:Y:S01]  /*5ac0*/  LDC.64 R10, c[0x0][0x628] ;  /* 0x00018a00ff0a7b82 */ /* 0x000e620000000a00 */
[----:B------:R-:W-:Y:S01]  /*5ad0*/  ULDC UR4, c[0x0][0x150] ;  /* 0x0000540000047ab9 */ /* 0x000fe20000000800 */
[----:B------:R-:W-:Y:S01]  /*5ae0*/  IMAD.MOV.U32 R8, RZ, RZ, R16 ;  /* 0x000000ffff087224 */ /* 0x000fe200078e0010 */
[----:B------:R-:W3:Y:S01]  /*5af0*/  S2R R24, SR_CTAID.Y ;  /* 0x0000000000187919 */ /* 0x000ee20000002600 */
[----:B------:R-:W-:-:S04]  /*5b00*/  IMAD.MOV.U32 R9, RZ, RZ, R17 ;  /* 0x000000ffff097224 */ /* 0x000fc800078e0011 */
[----:B------:R-:W4:Y:S08]  /*5b10*/  LDC R21, c[0x0][0x144] ;  /* 0x00005100ff157b82 */ /* 0x000f300000000800 */
[----:B------:R-:W3:Y:S08]  /*5b20*/  LDC R0, c[0x0][0x630] ;  /* 0x00018c00ff007b82 */ /* 0x000ef00000000800 */
[----:B--2---:R-:W2:Y:S01]  /*5b30*/  LDC.64 R14, c[0x0][0x620] ;  /* 0x00018800ff0e7b82 */ /* 0x004ea20000000a00 */
[----:B-1----:R-:W-:-:S04]  /*5b40*/  ISETP.NE.U32.AND P0, PT, R10, RZ, PT ;  /* 0x000000ff0a00720c */ /* 0x002fc80003f05070 */
[----:B------:R-:W-:Y:S02]  /*5b50*/  ISETP.NE.AND.EX P0, PT, R11, RZ, PT, P0 ;  /* 0x000000ff0b00720c */ /* 0x000fe40003f05300 */
[----:B0-----:R-:W-:-:S05]  /*5b60*/  I2FP.F32.U32 R3, R12 ;  /* 0x0000000c00037245 */ /* 0x001fca0000201000 */
[----:B------:R-:W-:-:S04]  /*5b70*/  FMUL R3, R3, UR4 ;  /* 0x0000000403037c20 */ /* 0x000fc80008400000 */
[----:B------:R0:W1:Y:S02]  /*5b80*/  F2I.U32.TRUNC.NTZ R20, R3 ;  /* 0x0000000300147305 */ /* 0x000064000020f000 */
[----:B---34-:R-:W-:Y:S05]  /*5b90*/  @!P0 BRA `(.L_x_127) ;  /* 0x0000000000288947 */ /* 0x018fea0003800000 */
[----:B0-----:R-:W0:Y:S02]  /*5ba0*/  LDC R3, c[0x0][0x634] ;  /* 0x00018d00ff037b82 */ /* 0x001e240000000800 */
        /* <DEDUP_REMOVED lines=9> */
.L_x_127:
[----:B------:R-:W3:Y:S01]  /*5c40*/  LDC.64 R30, c[0x0][0x640] ;  /* 0x00019000ff1e7b82 */ /* 0x000ee20000000a00 */
[-CC-:B------:R-:W-:Y:S01]  /*5c50*/  SHF.R.U64 R73, R8, R0.reuse, R9.reuse ;  /* 0x0000000008497219 */ /* 0x180fe20000001209 */
[----:B-1----:R-:W-:Y:S01]  /*5c60*/  IMAD.MOV R20, RZ, RZ, -R20 ;  /* 0x000000ffff147224 */ /* 0x002fe200078e0a14 */
[----:B------:R-:W-:Y:S01]  /*5c70*/  SHF.R.U32.HI R0, RZ, R0, R9 ;  /* 0x00000000ff007219 */ /* 0x000fe20000011609 */
[----:B------:R-:W-:Y:S01]  /*5c80*/  ULDC UR4, c[0x0][0x154] ;  /* 0x0000550000047ab9 */ /* 0x000fe20000000800 */
[----:B0-----:R-:W-:Y:S01]  /*5c90*/  IADD3 R3, P0, RZ, -R73, RZ ;  /* 0x80000049ff037210 */ /* 0x001fe20007f1e0ff */
[----:B------:R-:W-:Y:S02]  /*5ca0*/  IMAD R26, R21, R20, R12 ;  /* 0x00000014151a7224 */ /* 0x000fe400078e020c */
[----:B------:R-:W0:Y:S01]  /*5cb0*/  LDC R6, c[0x0][0x618] ;  /* 0x00018600ff067b82 */ /* 0x000e220000000800 */
[----:B------:R-:W-:Y:S02]  /*5cc0*/  IMAD.MOV.U32 R7, RZ, RZ, 0x1 ;  /* 0x00000001ff077424 */ /* 0x000fe400078e00ff */
[----:B------:R-:W-:-:S04]  /*5cd0*/  IMAD.X R5, RZ, RZ, ~R0, P0 ;  /* 0x000000ffff057224 */ /* 0x000fc800000e0e00 */
[-C--:B--2---:R-:W-:Y:S01]  /*5ce0*/  IMAD R0, R5, R14.reuse, RZ ;  /* 0x0000000e05007224 */ /* 0x084fe200078e02ff */
[----:B------:R-:W1:Y:S01]  /*5cf0*/  LDC R8, c[0x0][0x608] ;  /* 0x00018200ff087b82 */ /* 0x000e620000000800 */
[----:B------:R-:W-:-:S04]  /*5d00*/  IMAD.WIDE.U32 R4, R3, R14, R16 ;  /* 0x0000000e03047225 */ /* 0x000fc800078e0010 */
[----:B------:R-:W-:Y:S01]  /*5d10*/  IMAD R3, R3, R15, R0 ;  /* 0x0000000f03037224 */ /* 0x000fe200078e0200 */
[----:B------:R-:W-:Y:S02]  /*5d20*/  I2FP.F32.U32 R0, R24 ;  /* 0x0000001800007245 */ /* 0x000fe40000201000 */
[----:B------:R-:W2:Y:S01]  /*5d30*/  LDC R28, c[0x0][0x658] ;  /* 0x00019600ff1c7b82 */ /* 0x000ea20000000800 */
[----:B------:R-:W-:Y:S01]  /*5d40*/  IMAD.IADD R3, R5, 0x1, R3 ;  /* 0x0000000105037824 */ /* 0x000fe200078e0203 */
[----:B---3--:R-:W-:Y:S01]  /*5d50*/  ISETP.NE.U32.AND P0, PT, R30, RZ, PT ;  /* 0x000000ff1e00720c */ /* 0x008fe20003f05070 */
[----:B------:R-:W-:Y:S01]  /*5d60*/  FMUL R0, R0, UR4 ;  /* 0x0000000400007c20 */ /* 0x000fe20008400000 */
[----:B------:R-:W-:Y:S02]  /*5d70*/  IMAD.MOV.U32 R5, RZ, RZ, -0x1 ;  /* 0xffffffffff057424 */ /* 0x000fe400078e00ff */
[----:B------:R-:W-:Y:S01]  /*5d80*/  ISETP.NE.AND.EX P0, PT, R31, RZ, PT, P0 ;  /* 0x000000ff1f00720c */ /* 0x000fe20003f05300 */
[----:B------:R3:W4:Y:S01]  /*5d90*/  F2I.U32.TRUNC.NTZ R14, R0 ;  /* 0x00000000000e7305 */ /* 0x000722000020f000 */
[----:B------:R-:W3:Y:S01]  /*5da0*/  LDC R15, c[0x0][0x148] ;  /* 0x00005200ff0f7b82 */ /* 0x000ee20000000800 */
[----:B0-----:R-:W-:-:S02]  /*5db0*/  SHF.R.U64 R12, R4, R6, R3 ;  /* 0x00000006040c7219 */ /* 0x001fc40000001203 */
[----:B------:R-:W-:-:S05]  /*5dc0*/  SHF.R.U32.HI R3, RZ, R6, R3 ;  /* 0x00000006ff037219 */ /* 0x000fca0000011603 */
[----:B------:R-:W0:Y:S01]  /*5dd0*/  LDC R20, c[0x0][0x600] ;  /* 0x00018000ff147b82 */ /* 0x000e220000000800 */
[-CC-:B-1----:R-:W-:Y:S02]  /*5de0*/  SHF.R.U64 R10, R12, R8.reuse, R3.reuse ;  /* 0x000000080c0a7219 */ /* 0x182fe40000001203 */
[----:B------:R-:W-:-:S05]  /*5df0*/  SHF.R.U32.HI R3, RZ, R8, R3 ;  /* 0x00000008ff037219 */ /* 0x000fca0000011603 */
[----:B------:R-:W1:Y:S01]  /*5e00*/  LDC R25, c[0x0][0x648] ;  /* 0x00019200ff197b82 */ /* 0x000e620000000800 */
[-C--:B--2---:R-:W-:Y:S02]  /*5e10*/  SHF.L.U32 R4, R5, R28.reuse, RZ ;  /* 0x0000001c05047219 */ /* 0x084fe400000006ff */
[-CC-:B------:R-:W-:Y:S02]  /*5e20*/  SHF.R.U64 R13, R10, R28.reuse, R3.reuse ;  /* 0x0000001c0a0d7219 */ /* 0x180fe40000001203 */
[----:B------:R-:W-:Y:S02]  /*5e30*/  SHF.R.U32.HI R5, RZ, R28, R3 ;  /* 0x0000001cff057219 */ /* 0x000fe40000011603 */
[----:B------:R-:W-:Y:S01]  /*5e40*/  LOP3.LUT R21, RZ, R4, RZ, 0x33, !PT ;  /* 0x00000004ff157212 */ /* 0x000fe200078e33ff */
[----:B------:R-:W2:Y:S01]  /*5e50*/  LDC R27, c[0x0][0x638] ;  /* 0x00018e00ff1b7b82 */ /* 0x000ea20000000800 */
[----:B------:R-:W-:Y:S01]  /*5e60*/  SHF.L.U32 R28, R7, R28, RZ ;  /* 0x0000001c071c7219 */ /* 0x000fe200000006ff */
[----:B------:R-:W-:-:S06]  /*5e70*/  IMAD.MOV.U32 R4, RZ, RZ, R13 ;  /* 0x000000ffff047224 */ /* 0x000fcc00078e000d */
[----:B------:R-:W0:Y:S01]  /*5e80*/  LDC R29, c[0x0][0x610] ;  /* 0x00018400ff1d7b82 */ /* 0x000e220000000800 */
[----:B----4-:R-:W-:Y:S05]  /*5e90*/  @!P0 BRA `(.L_x_128) ;  /* 0x0000000000288947 */ /* 0x010fea0003800000 */
[----:B---3--:R-:W3:Y:S02]  /*5ea0*/  LDC R0, c[0x0][0x64c] ;  /* 0x00019300ff007b82 */ /* 0x008ee40000000800 */
[----:B---3--:R-:W-:-:S05]  /*5eb0*/  IADD3 R3, P0, R13, R0, RZ ;  /* 0x000000000d037210 */ /* 0x008fca0007f1e0ff */
        /* <DEDUP_REMOVED lines=8> */
.L_x_128:
[----:B------:R-:W-:Y:S01]  /*5f40*/  ISETP.NE.AND P0, PT, R2, 0x1, PT ;  /* 0x000000010200780c */ /* 0x000fe20003f05270 */
[----:B------:R-:W-:Y:S01]  /*5f50*/  IMAD.MOV R14, RZ, RZ, -R14 ;  /* 0x000000ffff0e7224 */ /* 0x000fe200078e0a0e */
[----:B-1-3--:R-:W-:Y:S01]  /*5f60*/  SHF.R.U64 R0, R4, R25, R5 ;  /* 0x0000001904007219 */ /* 0x00afe20000001205 */
[----:B0-----:R-:W-:Y:S01]  /*5f70*/  VIADD R5, R20, 0xffffffff ;  /* 0xffffffff14057836 */ /* 0x001fe20000000000 */
[----:B------:R-:W-:Y:S01]  /*5f80*/  LOP3.LUT R3, R10, R21, RZ, 0xc0, !PT ;  /* 0x000000150a037212 */ /* 0x000fe200078ec0ff */
[----:B------:R-:W-:Y:S02]  /*5f90*/  IMAD.MOV.U32 R6, RZ, RZ, 0x1 ;  /* 0x00000001ff067424 */ /* 0x000fe400078e00ff */
[----:B------:R-:W-:Y:S01]  /*5fa0*/  IMAD.MOV R4, RZ, RZ, -R0 ;  /* 0x000000ffff047224 */ /* 0x000fe200078e0a00 */
[----:B------:R-:W-:Y:S01]  /*5fb0*/  LOP3.LUT R5, R12, R5, RZ, 0xc0, !PT ;  /* 0x000000050c057212 */ /* 0x000fe200078ec0ff */
[----:B------:R-:W-:Y:S02]  /*5fc0*/  IMAD R3, R28, R0, R3 ;  /* 0x000000001c037224 */ /* 0x000fe400078e0203 */
[----:B--2---:R-:W-:-:S02]  /*5fd0*/  IMAD R0, R4, R27, R13 ;  /* 0x0000001b04007224 */ /* 0x004fc400078e020d */
[----:B------:R-:W-:Y:S02]  /*5fe0*/  @P0 IMAD R26, R15, R14, R24 ;  /* 0x0000000e0f1a0224 */ /* 0x000fe400078e0218 */
[----:B------:R-:W-:Y:S01]  /*5ff0*/  IMAD R4, R0, R20, R5 ;  /* 0x0000001400047224 */ /* 0x000fe200078e0205 */
[----:B------:R-:W-:Y:S01]  /*6000*/  PRMT R0, R6, 0x7610, R0 ;  /* 0x0000761006007816 */ /* 0x000fe20000000000 */
[----:B------:R-:W-:-:S05]  /*6010*/  IMAD R3, R3, R29, R26 ;  /* 0x0000001d03037224 */ /* 0x000fca00078e021a */
[----:B------:R-:W-:Y:S02]  /*6020*/  SEL R77, R4, R3, !P0 ;  /* 0x00000003044d7207 */ /* 0x000fe40004000000 */
[----:B------:R-:W-:-:S07]  /*6030*/  SEL R3, R3, R4, !P0 ;  /* 0x0000000403037207 */ /* 0x000fce0004000000 */
.L_x_126:
[----:B------:R-:W-:Y:S01]  /*6040*/  LOP3.LUT P0, RZ, R0, 0xff, RZ, 0xc0, !PT ;  /* 0x000000ff00ff7812 */ /* 0x000fe2000780c0ff */
[----:B------:R-:W-:-:S12]  /*6050*/  IMAD.MOV.U32 R79, RZ, RZ, R3 ;  /* 0x000000ffff4f7224 */ /* 0x000fd800078e0003 */
[----:B------:R-:W-:Y:S05]  /*6060*/  @P0 BRA `(.L_x_129) ;  /* 0xffffffb000c40947 */ /* 0x000fea000383ffff */
[----:B------:R-:W-:Y:S05]  /*6070*/  EXIT ;  /* 0x000000000000794d */ /* 0x000fea0003800000 */
.L_x_8:
[----:B0-----:R-:W-:Y:S01]  /*6080*/  ULDC.64 UR4, c[0x0][0x650] ;  /* 0x0001940000047ab9 */ /* 0x001fe20000000a00 */
        /* <DEDUP_REMOVED lines=25> */
.L_x_131:
[----:B------:R-:W0:Y:S01]  /*6220*/  LDC.64 R28, c[0x0][0x640] ;  /* 0x00019000ff1c7b82 */ /* 0x000e220000000a00 */
[-CC-:B------:R-:W-:Y:S01]  /*6230*/  SHF.R.U64 R22, R12, R6.reuse, R13.reuse ;  /* 0x000000060c167219 */ /* 0x180fe2000000120d */
[----:B------:R-:W-:Y:S01]  /*6240*/  IMAD.MOV.U32 R30, RZ, RZ, 0x1 ;  /* 0x00000001ff1e7424 */ /* 0x000fe200078e00ff */
[----:B------:R-:W-:Y:S02]  /*6250*/  SHF.R.U32.HI R6, RZ, R6, R13 ;  /* 0x00000006ff067219 */ /* 0x000fe4000001160d */
        /* <DEDUP_REMOVED lines=8> */
[----:B------:R-:W-:Y:S01]  /*62e0*/  IMAD.IADD R9, R9, 0x1, R11 ;  /* 0x0000000109097824 */ /* 0x000fe200078e020b */
[----:B0-----:R-:W-:-:S04]  /*62f0*/  ISETP.NE.U32.AND P0, PT, R28, RZ, PT ;  /* 0x000000ff1c00720c */ /* 0x001fc80003f05070 */
[----:B------:R-:W-:Y:S02]  /*6300*/  ISETP.NE.AND.EX P0, PT, R29, RZ, PT, P0 ;  /* 0x000000ff1d00720c */ /* 0x000fe40003f05300 */
[----:B------:R-:W0:Y:S01]  /*6310*/  LDC R20, c[0x0][0x600] ;  /* 0x00018000ff147b82 */ /* 0x000e220000000800 */
[-CC-:B-1----:R-:W-:Y:S01]  /*6320*/  SHF.R.U64 R14, R8, R10.reuse, R9.reuse ;  /* 0x0000000a080e7219 */ /* 0x182fe20000001209 */
[----:B------:R-:W-:Y:S01]  /*6330*/  IMAD.MOV.U32 R8, RZ, RZ, -0x1 ;  /* 0xffffffffff087424 */ /* 0x000fe200078e00ff */
[----:B------:R-:W-:-:S05]  /*6340*/  SHF.R.U32.HI R9, RZ, R10, R9 ;  /* 0x0000000aff097219 */ /* 0x000fca0000011609 */
[----:B------:R-:W1:Y:S01]  /*6350*/  LDC R24, c[0x0][0x648] ;  /* 0x00019200ff187b82 */ /* 0x000e620000000800 */
[-CC-:B--2---:R-:W-:Y:S02]  /*6360*/  SHF.R.U64 R23, R14, R12.reuse, R9.reuse ;  /* 0x0000000c0e177219 */ /* 0x184fe40000001209 */
[----:B------:R-:W-:-:S05]  /*6370*/  SHF.R.U32.HI R6, RZ, R12, R9 ;  /* 0x0000000cff067219 */ /* 0x000fca0000011609 */
[----:B------:R-:W2:Y:S01]  /*6380*/  LDC R26, c[0x0][0x638] ;  /* 0x00018e00ff1a7b82 */ /* 0x000ea20000000800 */
[-C--:B---3--:R-:W-:Y:S02]  /*6390*/  SHF.L.U32 R8, R8, R27.reuse, RZ ;  /* 0x0000001b08087219 */ /* 0x088fe400000006ff */
[-CC-:B------:R-:W-:Y:S02]  /*63a0*/  SHF.R.U64 R25, R23, R27.reuse, R6.reuse ;  /* 0x0000001b17197219 */ /* 0x180fe40000001206 */
[----:B------:R-:W-:Y:S02]  /*63b0*/  LOP3.LUT R32, RZ, R8, RZ, 0x33, !PT ;  /* 0x00000008ff207212 */ /* 0x000fe400078e33ff */
[----:B------:R-:W-:Y:S01]  /*63c0*/  SHF.R.U32.HI R9, RZ, R27, R6 ;  /* 0x0000001bff097219 */ /* 0x000fe20000011606 */
[----:B------:R-:W3:Y:S01]  /*63d0*/  LDC R31, c[0x0][0x610] ;  /* 0x00018400ff1f7b82 */ /* 0x000ee20000000800 */
[----:B------:R-:W-:Y:S01]  /*63e0*/  IMAD.MOV.U32 R8, RZ, RZ, R25 ;  /* 0x000000ffff087224 */ /* 0x000fe200078e0019 */
[----:B------:R-:W-:Y:S06]  /*63f0*/  @!P0 BRA `(.L_x_132) ;  /* 0x0000000000288947 */ /* 0x000fec0003800000 */
        /* <DEDUP_REMOVED lines=10> */
.L_x_132:
[----:B------:R-:W-:Y:S02]  /*64a0*/  ISETP.NE.AND P0, PT, R2, 0x1, PT ;  /* 0x000000010200780c */ /* 0x000fe40003f05270 */
[----:B-1----:R-:W-:Y:S01]  /*64b0*/  SHF.R.U64 R6, R8, R24, R9 ;  /* 0x0000001808067219 */ /* 0x002fe20000001209 */
[----:B0-----:R-:W-:Y:S01]  /*64c0*/  VIADD R9, R20, 0xffffffff ;  /* 0xffffffff14097836 */ /* 0x001fe20000000000 */
[----:B------:R-:W-:Y:S02]  /*64d0*/  SHF.L.U32 R30, R30, R27, RZ ;  /* 0x0000001b1e1e7219 */ /* 0x000fe400000006ff */
[----:B------:R-:W-:Y:S01]  /*64e0*/  LOP3.LUT R5, R23, R32, RZ, 0xc0, !PT ;  /* 0x0000002017057212 */ /* 0x000fe200078ec0ff */
[----:B------:R-:W-:-:S04]  /*64f0*/  IMAD.MOV R8, RZ, RZ, -R6 ;  /* 0x000000ffff087224 */ /* 0x000fc800078e0a06 */
[----:B------:R-:W-:Y:S01]  /*6500*/  IMAD R6, R30, R6, R5 ;  /* 0x000000061e067224 */ /* 0x000fe200078e0205 */
[----:B------:R-:W-:Y:S01]  /*6510*/  LOP3.LUT R5, R14, R9, RZ, 0xc0, !PT ;  /* 0x000000090e057212 */ /* 0x000fe200078ec0ff */
[----:B------:R-:W-:Y:S02]  /*6520*/  @P0 IMAD R3, R7, R21, R4 ;  /* 0x0000001507030224 */ /* 0x000fe400078e0204 */
[----:B--2---:R-:W-:Y:S02]  /*6530*/  IMAD R4, R8, R26, R25 ;  /* 0x0000001a08047224 */ /* 0x004fe400078e0219 */
[----:B---3--:R-:W-:Y:S02]  /*6540*/  IMAD R3, R6, R31, R3 ;  /* 0x0000001f06037224 */ /* 0x008fe400078e0203 */
[----:B------:R-:W-:Y:S02]  /*6550*/  IMAD R4, R4, R20, R5 ;  /* 0x0000001404047224 */ /* 0x000fe400078e0205 */
[----:B------:R-:W-:-:S02]  /*6560*/  IMAD.MOV.U32 R8, RZ, RZ, 0x1 ;  /* 0x00000001ff087424 */ /* 0x000fc400078e00ff */
[----:B------:R-:W-:Y:S01]  /*6570*/  IMAD.MOV.U32 R6, RZ, RZ, R22 ;  /* 0x000000ffff067224 */ /* 0x000fe200078e0016 */
[----:B------:R-:W-:Y:S02]  /*6580*/  SEL R20, R4, R3, !P0 ;  /* 0x0000000304147207 */ /* 0x000fe40004000000 */
[----:B------:R-:W-:-:S07]  /*6590*/  SEL R13, R3, R4, !P0 ;  /* 0x00000004030d7207 */ /* 0x000fce0004000000 */
.L_x_130:
[----:B------:R-:W-:-:S08]  /*65a0*/  NOP ;  /* 0x0000000000007918 */ /* 0x000fd00000000000 */
[----:B------:R-:W0:-:S00]  /*65b0*/  USETMAXREG.DEALLOC.CTAPOOL 0x28 ;  /* 0x00000028000079c8 */ /* 0x000e0000080e0500 */
[----:B0-----:R-:W-:-:S13]  /*65c0*/  ISETP.NE.AND P0, PT, R0, RZ, PT ;  /* 0x000000ff0000720c */ /* 0x001fda0003f05270 */
[----:B------:R-:W-:Y:S05]  /*65d0*/  @P0 EXIT ;  /* 0x000000000000094d */ /* 0x000fea0003800000 */
[----:B------:R-:W-:Y:S01]  /*65e0*/  LOP3.LUT P0, RZ, R8, 0xff, RZ, 0xc0, !PT ;  /* 0x000000ff08ff7812 */ /* 0x000fe2000780c0ff */
[----:B------:R-:W-:Y:S02]  /*65f0*/  IMAD.MOV.U32 R0, RZ, RZ, 0x1 ;  /* 0x00000001ff007424 */ /* 0x000fe400078e00ff */
[----:B------:R-:W-:-:S10]  /*6600*/  IMAD.MOV.U32 R3, RZ, RZ, RZ ;  /* 0x000000ffff037224 */ /* 0x000fd400078e00ff */
[----:B------:R-:W-:Y:S05]  /*6610*/  @!P0 BRA `(.L_x_133) ;  /* 0x0000000c003c8947 */ /* 0x000fea0003800000 */
[----:B------:R-:W0:Y:S01]  /*6620*/  LDC R0, c[0x0][0x28c] ;  /* 0x0000a300ff007b82 */ /* 0x000e220000000800 */
[----:B------:R-:W1:Y:S01]  /*6630*/  S2R R9, SR_CgaCtaId ;  /* 0x0000000000097919 */ /* 0x000e620000008800 */
[----:B------:R-:W-:Y:S01]  /*6640*/  ULDC UR5, c[0x0][0x600] ;  /* 0x0001800000057ab9 */ /* 0x000fe20000000800 */
[----:B------:R-:W-:Y:S01]  /*6650*/  ULDC UR4, c[0x0][0xc] ;  /* 0x0000030000047ab9 */ /* 0x000fe20000000800 */
[----:B------:R-:W-:Y:S01]  /*6660*/  UIADD3 UR16, UR5, -0x1, URZ ;  /* 0xffffffff05107890 */ /* 0x000fe2000fffe03f */
[----:B------:R-:W-:Y:S01]  /*6670*/  BSSY B0, `(.L_x_133) ;  /* 0x00000c9000007945 */ /* 0x000fe20003800000 */
[----:B------:R-:W-:Y:S01]  /*6680*/  ULDC UR6, c[0x0][0x658] ;  /* 0x0001960000067ab9 */ /* 0x000fe20000000800 */
[----:B------:R-:W-:Y:S01]  /*6690*/  ULDC UR5, c[0x0][0x10] ;  /* 0x0000040000057ab9 */ /* 0x000fe20000000800 */
[----:B------:R-:W-:Y:S01]  /*66a0*/  UMOV UR7, 0xffffffff ;  /* 0xffffffff00077882 */ /* 0x000fe20000000000 */
[----:B------:R-:W-:Y:S01]  /*66b0*/  UMOV UR8, 0x1 ;  /* 0x0000000100087882 */ /* 0x000fe20000000000 */
[----:B------:R-:W-:Y:S01]  /*66c0*/  UIMAD.WIDE.U32 UR4, UR4, UR5, URZ ;  /* 0x00000005040472a5 */ /* 0x000fe2000f8e003f */
[----:B------:R-:W-:Y:S01]  /*66d0*/  IMAD.MOV.U32 R11, RZ, RZ, 0x1 ;  /* 0x00000001ff0b7424 */ /* 0x000fe200078e00ff */
[----:B------:R-:W-:Y:S01]  /*66e0*/  USHF.L.U32 UR7, UR7, UR6, URZ ;  /* 0x0000000607077299 */ /* 0x000fe2000800063f */
[----:B------:R-:W-:Y:S01]  /*66f0*/  LOP3.LUT R8, R19, 0x2, RZ, 0xfc, !PT ;  /* 0x0000000213087812 */ /* 0x000fe200078efcff */
[----:B------:R-:W-:-:S02]  /*6700*/  USHF.L.U32 UR18, UR8, UR6, URZ ;  /* 0x0000000608127299 */ /* 0x000fc4000800063f */
[----:B------:R-:W-:Y:S01]  /*6710*/  ULOP3.LUT UR17, URZ, UR7, URZ, 0x33, !UPT ;  /* 0x000000073f117292 */ /* 0x000fe2000f8e333f */
[----:B------:R-:W-:Y:S01]  /*6720*/  ULDC UR6, c[0x0][0x14] ;  /* 0x0000050000067ab9 */ /* 0x000fe20000000800 */
[----:B------:R-:W-:Y:S01]  /*6730*/  ULDC.64 UR22, c[0x0][0x198] ;  /* 0x0000660000167ab9 */ /* 0x000fe20000000a00 */
[----:B------:R-:W-:Y:S02]  /*6740*/  UIMAD.WIDE.U32 UR20, UR4, UR6, URZ ;  /* 0x00000006041472a5 */ /* 0x000fe4000f8e003f */
[----:B------:R-:W-:Y:S01]  /*6750*/  UIMAD UR13, UR5, UR6, URZ ;  /* 0x00000006050d72a4 */ /* 0x000fe2000f8e023f */
[----:B0-----:R-:W-:-:S03]  /*6760*/  VIADD R0, R0, 0x1f ;  /* 0x0000001f00007836 */ /* 0x001fc60000000000 */
[----:B------:R-:W-:Y:S02]  /*6770*/  UIADD3 UR13, UR21, UR13, URZ ;  /* 0x0000000d150d7290 */ /* 0x000fe4000fffe03f */
[----:B------:R-:W-:-:S04]  /*6780*/  SHF.R.S32.HI R3, RZ, 0x1f, R0 ;  /* 0x0000001fff037819 */ /* 0x000fc80000011400 */
[----:B------:R-:W-:Y:S01]  /*6790*/  LEA.HI R3, R3, R0, RZ, 0x5 ;  /* 0x0000000003037211 */ /* 0x000fe200078f28ff */
[----:B------:R-:W-:Y:S01]  /*67a0*/  IMAD.MOV.U32 R0, RZ, RZ, 0x1 ;  /* 0x00000001ff007424 */ /* 0x000fe200078e00ff */
[----:B-1----:R-:W-:Y:S02]  /*67b0*/  LOP3.LUT R9, R9, 0x1, RZ, 0xc0, !PT ;  /* 0x0000000109097812 */ /* 0x002fe400078ec0ff */
[----:B------:R-:W-:Y:S01]  /*67c0*/  SHF.R.S32.HI R10, RZ, 0x5, R3 ;  /* 0x00000005ff0a7819 */ /* 0x000fe20000011403 */
[----:B------:R-:W-:-:S04]  /*67d0*/  IMAD.MOV.U32 R3, RZ, RZ, RZ ;  /* 0x000000ffff037224 */ /* 0x000fc800078e00ff */
[----:B------:R-:W-:-:S07]  /*67e0*/  VIADD R12, R10, 0x1 ;  /* 0x000000010a0c7836 */ /* 0x000fce0000000000 */
.L_x_144:
[----:B------:R-:W-:-:S03]  /*67f0*/  UMOV UR4, 0xffffffff ;  /* 0xffffffff00047882 */ /* 0x000fc60000000000 */
[----:B------:R-:W-:Y:S05]  /*6800*/  BRA.DIV UR4, `(.L_x_134) ;  /* 0x0000001604387947 */ /* 0x000fea000b800000 */
[----:B------:R-:W-:-:S13]  /*6810*/  ELECT P6, URZ, PT ;  /* 0x00000000003f782f */ /* 0x000fda00038c0000 */
.L_x_166:
[----:B------:R-:W0:Y:S01]  /*6820*/  LDC R4, c[0x0][0x28c] ;  /* 0x0000a300ff047b82 */ /* 0x000e220000000800 */
[----:B------:R-:W-:Y:S01]  /*6830*/  BSSY B1, `(.L_x_135) ;  /* 0x000003a000017945 */ /* 0x000fe20003800000 */
[----:B0-----:R-:W-:-:S13]  /*6840*/  ISETP.LT.OR P6, PT, R4, 0x1, !P6 ;  /* 0x000000010400780c */ /* 0x001fda00077c1670 */
[----:B------:R-:W-:Y:S05]  /*6850*/  @P6 BRA `(.L_x_136) ;  /* 0x0000000000dc6947 */ /* 0x000fea0003800000 */
[----:B------:R-:W-:Y:S02]  /*6860*/  IMAD R20, R20, 0x2, R9 ;  /* 0x0000000214147824 */ /* 0x000fe400078e0209 */
[----:B------:R-:W-:Y:S02]  /*6870*/  IMAD R21, R13, 0xc0, RZ ;  /* 0x000000c00d157824 */ /* 0x000fe400078e02ff */
[----:B------:R-:W-:Y:S02]  /*6880*/  IMAD.MOV.U32 R22, RZ, RZ, RZ ;  /* 0x000000ffff167224 */ /* 0x000fe400078e00ff */
[----:B------:R-:W-:Y:S02]  /*6890*/  IMAD.MOV.U32 R4, RZ, RZ, R12 ;  /* 0x000000ffff047224 */ /* 0x000fe400078e000c */
[----:B------:R-:W-:Y:S02]  /*68a0*/  IMAD.MOV.U32 R5, RZ, RZ, R0 ;  /* 0x000000ffff057224 */ /* 0x000fe400078e0000 */
[----:B------:R-:W-:-:S02]  /*68b0*/  IMAD.MOV.U32 R14, RZ, RZ, R3 ;  /* 0x000000ffff0e7224 */ /* 0x000fc400078e0003 */
[----:B------:R-:W-:-:S07]  /*68c0*/  IMAD R15, R20, 0x18, RZ ;  /* 0x00000018140f7824 */ /* 0x000fce00078e02ff */
.L_x_139:
[----:B------:R-:W0:Y:S01]  /*68d0*/  S2R R20, SR_CgaCtaId ;  /* 0x0000000000147919 */ /* 0x000e220000008800 */
[----:B------:R-:W-:Y:S02]  /*68e0*/  MOV R7, 0x400 ;  /* 0x0000040000077802 */ /* 0x000fe40000000f00 */
[----:B------:R-:W-:-:S13]  /*68f0*/  LOP3.LUT P1, RZ, R18, 0x7f, RZ, 0xc0, !PT ;  /* 0x0000007f12ff7812 */ /* 0x000fda000782c0ff */
[----:B------:R-:W1:Y:S01]  /*6900*/  @!P1 LDC R13, c[0x0][0x500] ;  /* 0x00014000ff0d9b82 */ /* 0x000e620000000800 */
[----:B0-----:R-:W-:Y:S02]  /*6910*/  LEA R23, R20, R7, 0x18 ;  /* 0x0000000714177211 */ /* 0x001fe400078ec0ff */
[----:B------:R-:W-:-:S03]  /*6920*/  SHF.L.U32 R7, R5, 0x1f, RZ ;  /* 0x0000001f05077819 */ /* 0x000fc600000006ff */
[----:B------:R-:W-:-:S04]  /*6930*/  IMAD R20, R14, 0x8, R23 ;  /* 0x000000080e147824 */ /* 0x000fc800078e0217 */
[----:B------:R-:W0:Y:S02]  /*6940*/  SYNCS.PHASECHK.TRANS64.TRYWAIT P0, [R20+URZ+0x78], R7 ;  /* 0x00007807140075a7 */ /* 0x000e24000800017f */
[----:B01----:R-:W-:Y:S05]  /*6950*/  @!P0 BRA `(.L_x_137) ;  /* 0x0000001400048947 */ /* 0x003fea0003800000 */
.L_x_167:
[----:B0-----:R-:W-:Y:S01]  /*6960*/  PRMT R7, R8, 0x9910, RZ ;  /* 0x0000991008077816 */ /* 0x001fe200000000ff */
[----:B------:R0:W-:Y:S03]  /*6970*/  @!P1 SYNCS.ARRIVE.TRANS64 RZ, [R20+URZ], R13 ;  /* 0x0000000d14ff99a7 */ /* 0x0001e6000800003f */
[----:B------:R-:W-:-:S13]  /*6980*/  ISETP.NE.AND P0, PT, R7, 0x2, PT ;  /* 0x000000020700780c */ /* 0x000fda0003f05270 */
[----:B0-----:R-:W-:Y:S05]  /*6990*/  @P0 BRA `(.L_x_138) ;  /* 0x0000000000040947 */ /* 0x001fea0003800000 */
[----:B------:R-:W-:Y:S01]  /*69a0*/  BPT.TRAP 0x1 ;  /* 0x000000040000795c */ /* 0x000fe20000300000 */
.L_x_138:
[----:B------:R-:W-:Y:S01]  /*69b0*/  IMAD R7, R14, 0x2, R9 ;  /* 0x000000020e077824 */ /* 0x000fe200078e0209 */
[----:B------:R-:W-:Y:S01]  /*69c0*/  R2UR UR9, R20 ;  /* 0x00000000140972ca */ /* 0x000fe200000e0000 */
[--C-:B------:R-:W-:Y:S01]  /*69d0*/  IMAD R13, R14, 0x3000, R23.reuse ;  /* 0x000030000e0d7824 */ /* 0x100fe200078e0217 */
[----:B------:R-:W-:Y:S01]  /*69e0*/  UIADD3 UR4, UP0, UR22, 0xf0, URZ ;  /* 0x000000f016047890 */ /* 0x000fe2000ff1e03f */
[----:B------:R-:W-:Y:S01]  /*69f0*/  IMAD R7, R7, 0x300, RZ ;  /* 0x0000030007077824 */ /* 0x000fe200078e02ff */
[----:B------:R-:W-:Y:S01]  /*6a00*/  R2UR UR11, R21 ;  /* 0x00000000150b72ca */ /* 0x000fe200000e0000 */
[----:B------:R-:W-:Y:S01]  /*6a10*/  VIADD R4, R4, 0xffffffff ;  /* 0xffffffff04047836 */ /* 0x000fe20000000000 */
[----:B------:R-:W-:Y:S01]  /*6a20*/  R2UR UR5, R13 ;  /* 0x000000000d0572ca */ /* 0x000fe200000e0000 */
[----:B------:R-:W-:Y:S01]  /*6a30*/  IMAD R7, R7, 0x2, R23 ;  /* 0x0000000207077824 */ /* 0x000fe200078e0217 */
[----:B------:R-:W-:Y:S01]  /*6a40*/  R2UR UR10, R22 ;  /* 0x00000000160a72ca */ /* 0x000fe200000e0000 */
[----:B------:R-:W-:Y:S01]  /*6a50*/  UIADD3 UR24, UP1, UR22, 0x1f0, URZ ;  /* 0x000001f016187890 */ /* 0x000fe2000ff3e03f */
[----:B------:R-:W-:Y:S01]  /*6a60*/  R2UR UR12, R6 ;  /* 0x00000000060c72ca */ /* 0x000fe200000e0000 */
[----:B------:R-:W-:Y:S01]  /*6a70*/  VIADD R14, R14, 0x1 ;  /* 0x000000010e0e7836 */ /* 0x000fe20000000000 */
[----:B------:R-:W-:Y:S01]  /*6a80*/  R2UR UR8, R7 ;  /* 0x00000000070872ca */ /* 0x000fe200000e0000 */
[----:B------:R-:W-:Y:S01]  /*6a90*/  UIADD3.X UR25, URZ, UR23, URZ, UP1, !UPT ;  /* 0x000000173f197290 */ /* 0x000fe20008ffe43f */
[----:B------:R-:W-:Y:S01]  /*6aa0*/  R2UR UR19, R15 ;  /* 0x000000000f1372ca */ /* 0x000fe200000e0000 */
[----:B------:R-:W-:Y:S01]  /*6ab0*/  UMOV UR6, 0x0 ;  /* 0x0000000000067882 */ /* 0x000fe20000000000 */
[----:B------:R-:W-:Y:S01]  /*6ac0*/  ISETP.GT.AND P1, PT, R4, 0x1, PT ;  /* 0x000000010400780c */ /* 0x000fe20003f24270 */
[----:B------:R-:W-:Y:S01]  /*6ad0*/  UMOV UR7, 0x10000000 ;  /* 0x1000000000077882 */ /* 0x000fe20000000000 */
[----:B------:R-:W-:Y:S01]  /*6ae0*/  ISETP.NE.AND P0, PT, R14, 0xf, PT ;  /* 0x0000000f0e00780c */ /* 0x000fe20003f05270 */
[----:B------:R-:W-:Y:S01]  /*6af0*/  UIADD3 UR14, UR5, 0x200, URZ ;  /* 0x00000200050e7890 */ /* 0x000fe2000fffe03f */
[----:B------:R-:W-:Y:S01]  /*6b00*/  VIADD R22, R22, 0x20 ;  /* 0x0000002016167836 */ /* 0x000fe20000000000 */
[----:B------:R-:W-:Y:S01]  /*6b10*/  UIADD3.X UR5, URZ, UR23, URZ, UP0, !UPT ;  /* 0x000000173f057290 */ /* 0x000fe200087fe43f */
[----:B------:R-:W-:Y:S01]  /*6b20*/  SEL R20, RZ, 0x1, P0 ;  /* 0x00000001ff147807 */ /* 0x000fe20000000000 */
[----:B------:R-:W-:Y:S01]  /*6b30*/  UMOV UR26, 0x30000 ;  /* 0x00030000001a7882 */ /* 0x000fe20000000000 */
[----:B------:R-:W-:Y:S01]  /*6b40*/  SEL R14, R14, RZ, P0 ;  /* 0x000000ff0e0e7207 */ /* 0x000fe20000000000 */
[----:B------:R-:W-:Y:S01]  /*6b50*/  UIADD3 UR15, UR8, 0x2d200, URZ ;  /* 0x0002d200080f7890 */ /* 0x000fe2000fffe03f */
[----:B------:R-:W-:-:S02]  /*6b60*/  LOP3.LUT R5, R5, R20, RZ, 0x3c, !PT ;  /* 0x0000001405057212 */ /* 0x000fc400078e3cff */
[----:B------:R-:W-:Y:S02]  /*6b70*/  UMOV UR8, UR14 ;  /* 0x0000000e00087c82 */ /* 0x000fe40008000000 */
[----:B------:R0:W-:Y:S02]  /*6b80*/  UTMALDG.3D [UR8], [UR4], desc[UR6] ;  /* 0x00000608040075b4 */ /* 0x0001e40008011000 */
[----:B0-----:R-:W-:Y:S01]  /*6b90*/  UMOV UR8, UR15 ;  /* 0x0000000f00087c82 */ /* 0x001fe20008000000 */
[----:B------:R-:W-:Y:S02]  /*6ba0*/  UMOV UR11, UR19 ;  /* 0x00000013000b7c82 */ /* 0x000fe40008000000 */
[----:B------:R0:W-:Y:S02]  /*6bb0*/  UTMALDG.3D.MULTICAST [UR8], [UR24], UR26, desc[UR6] ;  /* 0x00000608180073b4 */ /* 0x0001e4000801181a */
[----:B0-----:R-:W-:Y:S05]  /*6bc0*/  @P1 BRA `(.L_x_139) ;  /* 0xfffffffc00401947 */ /* 0x001fea000383ffff */
.L_x_136:
[----:B------:R-:W-:Y:S05]  /*6bd0*/  BSYNC B1 ;  /* 0x0000000000017941 */ /* 0x000fea0003800000 */
.L_x_135:
[----:B------:R-:W-:Y:S01]  /*6be0*/  LOP3.LUT P1, RZ, R11, 0xff, RZ, 0xc0, !PT ;  /* 0x000000ff0bff7812 */ /* 0x000fe2000782c0ff */
[C---:B------:R-:W-:Y:S01]  /*6bf0*/  IMAD.IADD R6, R10.reuse, 0x1, R3 ;  /* 0x000000010a067824 */ /* 0x040fe200078e0203 */
[----:B------:R-:W-:Y:S01]  /*6c00*/  ULDC.64 UR4, c[0x0][0x650] ;  /* 0x0001940000047ab9 */ /* 0x000fe20000000a00 */
[----:B------:R-:W-:Y:S01]  /*6c10*/  ISETP.GE.U32.AND P2, PT, R10, 0xf, PT ;  /* 0x0000000f0a00780c */ /* 0x000fe20003f46070 */
[----:B------:R-:W-:Y:S01]  /*6c20*/  BSSY B1, `(.L_x_140) ;  /* 0x000006b000017945 */ /* 0x000fe20003800000 */
[----:B------:R-:W-:Y:S01]  /*6c30*/  IMAD.MOV.U32 R13, RZ, RZ, -0x1 ;  /* 0xffffffffff0d7424 */ /* 0x000fe200078e00ff */
[----:B------:R-:W-:Y:S01]  /*6c40*/  ISETP.GT.U32.AND P0, PT, R6, 0xe, PT ;  /* 0x0000000e0600780c */ /* 0x000fe20003f04070 */
[----:B------:R-:W-:Y:S01]  /*6c50*/  IMAD.MOV.U32 R20, RZ, RZ, -0x1 ;  /* 0xffffffffff147424 */ /* 0x000fe200078e00ff */
[----:B------:R-:W-:Y:S02]  /*6c60*/  PRMT R11, RZ, 0x7610, R11 ;  /* 0x00007610ff0b7816 */ /* 0x000fe4000000000b */
[----:B------:R-:W-:-:S03]  /*6c70*/  ISETP.LT.U32.AND P0, PT, R10, 0xf, P0 ;  /* 0x0000000f0a00780c */ /* 0x000fc60000701070 */
[----:B------:R-:W0:Y:S01]  /*6c80*/  @P1 S2R R5, SR_CgaCtaId ;  /* 0x0000000000051919 */ /* 0x000e220000008800 */
[----:B------:R-:W-:-:S04]  /*6c90*/  @P1 MOV R4, 0x400 ;  /* 0x0000040000041802 */ /* 0x000fc80000000f00 */
[----:B0-----:R-:W-:Y:S01]  /*6ca0*/  @P1 LEA R3, R5, R4, 0x18 ;  /* 0x0000000405031211 */ /* 0x001fe200078ec0ff */
[----:B------:R-:W-:-:S03]  /*6cb0*/  IMAD.WIDE.U32 R4, R6, -0x77777777, RZ ;  /* 0x8888888906047825 */ /* 0x000fc600078e00ff */
[----:B------:R0:W-:Y:S01]  /*6cc0*/  @P1 SYNCS.ARRIVE.TRANS64.A1T0 RZ, [R3+URZ+0x108], RZ ;  /* 0x000108ff03ff19a7 */ /* 0x0001e2000810003f */
[----:B------:R-:W-:Y:S02]  /*6cd0*/  IADD3 R16, P1, R16, UR20, RZ ;  /* 0x0000001410107c10 */ /* 0x000fe4000ff3e0ff */
[----:B------:R-:W-:Y:S02]  /*6ce0*/  SHF.R.U32.HI R5, RZ, 0x3, R5 ;  /* 0x00000003ff057819 */ /* 0x000fe40000011605 */
[----:B------:R-:W-:Y:S02]  /*6cf0*/  IADD3.X R17, R17, UR13, RZ, P1, !PT ;  /* 0x0000000d11117c10 */ /* 0x000fe40008ffe4ff */
[----:B------:R-:W-:Y:S02]  /*6d00*/  PRMT R4, RZ, 0x7610, R4 ;  /* 0x00007610ff047816 */ /* 0x000fe40000000004 */
[----:B0-----:R-:W-:Y:S02]  /*6d10*/  SEL R3, RZ, 0x1, !P0 ;  /* 0x00000001ff037807 */ /* 0x001fe40004000000 */
[----:B------:R-:W-:-:S02]  /*6d20*/  ISETP.GE.U32.AND P0, PT, R16, UR4, PT ;  /* 0x0000000410007c0c */ /* 0x000fc4000bf06070 */
[----:B------:R-:W-:Y:S01]  /*6d30*/  LOP3.LUT R0, R0, R3, RZ, 0x3c, !PT ;  /* 0x0000000300007212 */ /* 0x000fe200078e3cff */
[----:B------:R-:W-:Y:S01]  /*6d40*/  IMAD R3, R5, -0xf, R6 ;  /* 0xfffffff105037824 */ /* 0x000fe200078e0206 */
[----:B------:R-:W-:Y:S01]  /*6d50*/  ISETP.GE.U32.AND.EX P0, PT, R17, UR5, PT, P0 ;  /* 0x0000000511007c0c */ /* 0x000fe2000bf06100 */
[----:B------:R-:W-:Y:S01]  /*6d60*/  IMAD.MOV.U32 R6, RZ, RZ, -0x1 ;  /* 0xffffffffff067424 */ /* 0x000fe200078e00ff */
[----:B------:R-:W-:-:S11]  /*6d70*/  @P2 LOP3.LUT R0, R0, 0x1, R5, 0x78, !PT ;  /* 0x0000000100002812 */ /* 0x000fd600078e7805 */
[----:B------:R-:W-:Y:S05]  /*6d80*/  @P0 BRA `(.L_x_141) ;  /* 0x0000000400500947 */ /* 0x000fea0003800000 */
[----:B------:R-:W0:Y:S01]  /*6d90*/  S2R R15, SR_CTAID.X ;  /* 0x00000000000f7919 */ /* 0x000e220000002500 */
[----:B------:R-:W-:Y:S01]  /*6da0*/  ULDC.64 UR4, c[0x0][0x628] ;  /* 0x00018a0000047ab9 */ /* 0x000fe20000000a00 */
[----:B------:R-:W1:Y:S01]  /*6db0*/  LDC R20, c[0x0][0x144] ;  /* 0x00005100ff147b82 */ /* 0x000e620000000800 */
[----:B------:R-:W-:Y:S01]  /*6dc0*/  ISETP.NE.U32.AND P0, PT, RZ, UR4, PT ;  /* 0x00000004ff007c0c */ /* 0x000fe2000bf05070 */
[----:B------:R-:W2:Y:S01]  /*6dd0*/  S2R R13, SR_CTAID.Y ;  /* 0x00000000000d7919 */ /* 0x000ea20000002600 */
[----:B------:R-:W-:Y:S01]  /*6de0*/  ULDC UR7, c[0x0][0x630] ;  /* 0x00018c0000077ab9 */ /* 0x000fe20000000800 */
[----:B------:R-:W-:Y:S01]  /*6df0*/  ULDC UR8, c[0x0][0x150] ;  /* 0x0000540000087ab9 */ /* 0x000fe20000000800 */
[----:B------:R-:W-:Y:S01]  /*6e00*/  ISETP.NE.AND.EX P0, PT, RZ, UR5, PT, P0 ;  /* 0x00000005ff007c0c */ /* 0x000fe2000bf05300 */
[----:B------:R-:W-:Y:S02]  /*6e10*/  IMAD.MOV.U32 R4, RZ, RZ, R16 ;  /* 0x000000ffff047224 */ /* 0x000fe400078e0010 */
[----:B------:R-:W-:Y:S01]  /*6e20*/  IMAD.MOV.U32 R5, RZ, RZ, R17 ;  /* 0x000000ffff057224 */ /* 0x000fe200078e0011 */
[----:B0-----:R-:W-:-:S09]  /*6e30*/  I2FP.F32.U32 R22, R15 ;  /* 0x0000000f00167245 */ /* 0x001fd20000201000 */
[----:B------:R-:W-:Y:S05]  /*6e40*/  @!P0 BRA `(.L_x_142) ;  /* 0x0000000000288947 */ /* 0x000fea0003800000 */
[----:B------:R-:W-:Y:S02]  /*6e50*/  ULDC UR6, c[0x0][0x634] ;  /* 0x00018d0000067ab9 */ /* 0x000fe40000000800 */
[----:B------:R-:W-:-:S05]  /*6e60*/  IADD3 R5, P0, R16, UR6, RZ ;  /* 0x0000000610057c10 */ /* 0x000fca000ff1e0ff */
[----:B------:R-:W-:-:S04]  /*6e70*/  IMAD.X R21, RZ, RZ, R17, P0 ;  /* 0x000000ffff157224 */ /* 0x000fc800000e0611 */
[----:B------:R-:W-:-:S04]  /*6e80*/  IMAD.WIDE.U32 R6, R21, UR4, RZ ;  /* 0x0000000415067c25 */ /* 0x000fc8000f8e00ff */
[----:B------:R-:W-:-:S04]  /*6e90*/  IMAD.WIDE.U32 R6, P0, R5, UR5, R6 ;  /* 0x0000000505067c25 */ /* 0x000fc8000f800006 */
[----:B------:R-:W-:-:S04]  /*6ea0*/  IMAD.WIDE.U32 R4, R5, UR4, RZ ;  /* 0x0000000405047c25 */ /* 0x000fc8000f8e00ff */
[----:B------:R-:W-:Y:S01]  /*6eb0*/  IMAD.MOV.U32 R4, RZ, RZ, R7 ;  /* 0x000000ffff047224 */ /* 0x000fe200078e0007 */
[----:B------:R-:W-:Y:S01]  /*6ec0*/  IADD3 RZ, P1, R5, R6, RZ ;  /* 0x0000000605ff7210 */ /* 0x000fe20007f3e0ff */
[----:B------:R-:W-:-:S04]  /*6ed0*/  IMAD.X R5, RZ, RZ, RZ, P0 ;  /* 0x000000ffff057224 */ /* 0x000fc800000e06ff */
[----:B------:R-:W-:-:S08]  /*6ee0*/  IMAD.WIDE.U32.X R4, R21, UR5, R4, P1 ;  /* 0x0000000515047c25 */ /* 0x000fd000088e0404 */
.L_x_142:
[----:B------:R-:W-:Y:S01]  /*6ef0*/  FMUL R22, R22, UR8 ;  /* 0x0000000816167c20 */ /* 0x000fe20008400000 */
[--C-:B------:R-:W-:Y:S01]  /*6f00*/  SHF.R.U64 R14, R4, UR7, R5.reuse ;  /* 0x00000007040e7c19 */ /* 0x100fe20008001205 */
[----:B------:R-:W-:Y:S01]  /*6f10*/  ULDC.64 UR4, c[0x0][0x620] ;  /* 0x0001880000047ab9 */ /* 0x000fe20000000a00 */
[----:B------:R-:W-:Y:S01]  /*6f20*/  SHF.R.U32.HI R4, RZ, UR7, R5 ;  /* 0x00000007ff047c19 */ /* 0x000fe20008011605 */
[----:B------:R-:W-:Y:S01]  /*6f30*/  ULDC.64 UR6, c[0x0][0x640] ;  /* 0x0001900000067ab9 */ /* 0x000fe20000000a00 */
[----:B------:R-:W-:Y:S01]  /*6f40*/  IADD3 R5, P0, RZ, -R14, RZ ;  /* 0x8000000eff057210 */ /* 0x000fe20007f1e0ff */
[----:B------:R-:W0:Y:S04]  /*6f50*/  F2I.U32.TRUNC.NTZ R22, R22 ;  /* 0x0000001600167305 */ /* 0x000e28000020f000 */
[----:B------:R-:W-:Y:S01]  /*6f60*/  IMAD.X R4, RZ, RZ, ~R4, P0 ;  /* 0x000000ffff047224 */ /* 0x000fe200000e0e04 */
[----:B------:R-:W-:-:S03]  /*6f70*/  ISETP.NE.U32.AND P0, PT, RZ, UR6, PT ;  /* 0x00000006ff007c0c */ /* 0x000fc6000bf05070 */
[----:B------:R-:W-:Y:S01]  /*6f80*/  IMAD R4, R4, UR4, RZ ;  /* 0x0000000404047c24 */ /* 0x000fe2000f8e02ff */
[----:B------:R-:W-:-:S03]  /*6f90*/  ISETP.NE.AND.EX P0, PT, RZ, UR7, PT, P0 ;  /* 0x00000007ff007c0c */ /* 0x000fc6000bf05300 */
[C---:B------:R-:W-:Y:S01]  /*6fa0*/  IMAD R7, R5.reuse, UR5, R4 ;  /* 0x0000000505077c24 */ /* 0x040fe2000f8e0204 */
[----:B------:R-:W-:Y:S01]  /*6fb0*/  ULDC UR5, c[0x0][0x154] ;  /* 0x0000550000057ab9 */ /* 0x000fe20000000800 */
[----:B------:R-:W-:Y:S01]  /*6fc0*/  IMAD.WIDE.U32 R4, R5, UR4, R16 ;  /* 0x0000000405047c25 */ /* 0x000fe2000f8e0010 */
[----:B------:R-:W-:-:S03]  /*6fd0*/  ULDC UR4, c[0x0][0x618] ;  /* 0x0001860000047ab9 */ /* 0x000fc60000000800 */
[----:B0-----:R-:W-:Y:S02]  /*6fe0*/  IMAD.MOV R6, RZ, RZ, -R22 ;  /* 0x000000ffff067224 */ /* 0x001fe400078e0a16 */
[----:B------:R-:W-:Y:S02]  /*6ff0*/  IMAD.IADD R5, R5, 0x1, R7 ;  /* 0x0000000105057824 */ /* 0x000fe400078e0207 */
[----:B-1----:R-:W-:Y:S01]  /*7000*/  IMAD R15, R20, R6, R15 ;  /* 0x00000006140f7224 */ /* 0x002fe200078e020f */
[----:B--2---:R-:W-:Y:S01]  /*7010*/  I2FP.F32.U32 R6, R13 ;  /* 0x0000000d00067245 */ /* 0x004fe20000201000 */
[----:B------:R-:W0:Y:S01]  /*7020*/  LDC R20, c[0x0][0x148] ;  /* 0x00005200ff147b82 */ /* 0x000e220000000800 */
[--C-:B------:R-:W-:Y:S02]  /*7030*/  SHF.R.U64 R21, R4, UR4, R5.reuse ;  /* 0x0000000404157c19 */ /* 0x100fe40008001205 */
[----:B------:R-:W-:Y:S01]  /*7040*/  SHF.R.U32.HI R4, RZ, UR4, R5 ;  /* 0x00000004ff047c19 */ /* 0x000fe20008011605 */
[----:B------:R-:W-:Y:S01]  /*7050*/  FMUL R6, R6, UR5 ;  /* 0x0000000506067c20 */ /* 0x000fe20008400000 */
[----:B------:R-:W-:-:S02]  /*7060*/  ULDC UR4, c[0x0][0x608] ;  /* 0x0001820000047ab9 */ /* 0x000fc40000000800 */
[--C-:B------:R-:W-:Y:S01]  /*7070*/  SHF.R.U64 R23, R21, UR4, R4.reuse ;  /* 0x0000000415177c19 */ /* 0x100fe20008001204 */
[----:B------:R1:W2:Y:S01]  /*7080*/  F2I.U32.TRUNC.NTZ R24, R6 ;  /* 0x0000000600187305 */ /* 0x0002a2000020f000 */
[----:B------:R-:W-:Y:S01]  /*7090*/  SHF.R.U32.HI R4, RZ, UR4, R4 ;  /* 0x00000004ff047c19 */ /* 0x000fe20008011604 */
[----:B------:R-:W-:-:S03]  /*70a0*/  ULDC UR4, c[0x0][0x658] ;  /* 0x0001960000047ab9 */ /* 0x000fc60000000800 */
[--C-:B------:R-:W-:Y:S02]  /*70b0*/  SHF.R.U64 R22, R23, UR4, R4.reuse ;  /* 0x0000000417167c19 */ /* 0x100fe40008001204 */
[----:B------:R-:W-:-:S03]  /*70c0*/  SHF.R.U32.HI R25, RZ, UR4, R4 ;  /* 0x00000004ff197c19 */ /* 0x000fc60008011604 */
[----:B------:R-:W-:Y:S02]  /*70d0*/  IMAD.MOV.U32 R4, RZ, RZ, R22 ;  /* 0x000000ffff047224 */ /* 0x000fe400078e0016 */
[----:B------:R-:W-:Y:S01]  /*70e0*/  IMAD.MOV.U32 R5, RZ, RZ, R25 ;  /* 0x000000ffff057224 */ /* 0x000fe200078e0019 */
[----:B-1----:R-:W-:Y:S06]  /*70f0*/  @!P0 BRA `(.L_x_143) ;  /* 0x0000000000288947 */ /* 0x002fec0003800000 */
        /* <DEDUP_REMOVED lines=10> */
.L_x_143:
[----:B------:R-:W-:Y:S01]  /*71a0*/  ISETP.NE.AND P0, PT, R2, 0x1, PT ;  /* 0x000000010200780c */ /* 0x000fe20003f05270 */
[----:B------:R-:W-:Y:S01]  /*71b0*/  ULDC UR4, c[0x0][0x648] ;  /* 0x0001920000047ab9 */ /* 0x000fe20000000800 */
[----:B------:R-:W-:Y:S01]  /*71c0*/  LOP3.LUT R23, R23, UR17, RZ, 0xc0, !PT ;  /* 0x0000001117177c12 */ /* 0x000fe2000f8ec0ff */
[----:B--2---:R-:W-:Y:S01]  /*71d0*/  IMAD.MOV R24, RZ, RZ, -R24 ;  /* 0x000000ffff187224 */ /* 0x004fe200078e0a18 */
[----:B------:R-:W-:Y:S01]  /*71e0*/  SHF.R.U64 R4, R4, UR4, R5 ;  /* 0x0000000404047c19 */ /* 0x000fe20008001205 */
[----:B------:R-:W-:Y:S01]  /*71f0*/  ULDC UR4, c[0x0][0x638] ;  /* 0x00018e0000047ab9 */ /* 0x000fe20000000800 */
[----:B------:R-:W-:Y:S01]  /*7200*/  LOP3.LUT R21, R21, UR16, RZ, 0xc0, !PT ;  /* 0x0000001015157c12 */ /* 0x000fe2000f8ec0ff */
[----:B------:R-:W-:Y:S01]  /*7210*/  ULDC UR5, c[0x0][0x610] ;  /* 0x0001840000057ab9 */ /* 0x000fe20000000800 */
[----:B------:R-:W-:Y:S02]  /*7220*/  IMAD.MOV.U32 R6, RZ, RZ, R14 ;  /* 0x000000ffff067224 */ /* 0x000fe400078e000e */
[----:B------:R-:W-:-:S02]  /*7230*/  IMAD.MOV R5, RZ, RZ, -R4 ;  /* 0x000000ffff057224 */ /* 0x000fc400078e0a04 */
[----:B------:R-:W-:Y:S02]  /*7240*/  IMAD R4, R4, UR18, R23 ;  /* 0x0000001204047c24 */ /* 0x000fe4000f8e0217 */
[----:B0-----:R-:W-:Y:S02]  /*7250*/  @P0 IMAD R15, R20, R24, R13 ;  /* 0x00000018140f0224 */ /* 0x001fe400078e020d */
[----:B------:R-:W-:Y:S01]  /*7260*/  IMAD R22, R5, UR4, R22 ;  /* 0x0000000405167c24 */ /* 0x000fe2000f8e0216 */
[----:B------:R-:W-:Y:S01]  /*7270*/  ULDC UR4, c[0x0][0x600] ;  /* 0x0001800000047ab9 */ /* 0x000fe20000000800 */
[----:B------:R-:W-:Y:S02]  /*7280*/  IMAD R15, R4, UR5, R15 ;  /* 0x00000005040f7c24 */ /* 0x000fe4000f8e020f */
[----:B------:R-:W-:Y:S02]  /*7290*/  IMAD R22, R22, UR4, R21 ;  /* 0x0000000416167c24 */ /* 0x000fe4000f8e0215 */
[----:B------:R-:W-:-:S03]  /*72a0*/  IMAD.MOV.U32 R4, RZ, RZ, 0x1 ;  /* 0x00000001ff047424 */ /* 0x000fc600078e00ff */
[----:B------:R-:W-:Y:S02]  /*72b0*/  SEL R20, R22, R15, !P0 ;  /* 0x0000000f16147207 */ /* 0x000fe40004000000 */
[----:B------:R-:W-:-:S07]  /*72c0*/  SEL R13, R15, R22, !P0 ;  /* 0x000000160f0d7207 */ /* 0x000fce0004000000 */
.L_x_141:
[----:B------:R-:W-:Y:S05]  /*72d0*/  BSYNC B1 ;  /* 0x0000000000017941 */ /* 0x000fea0003800000 */
.L_x_140:
[----:B------:R-:W-:-:S13]  /*72e0*/  LOP3.LUT P0, RZ, R4, 0xff, RZ, 0xc0, !PT ;  /* 0x000000ff04ff7812 */ /* 0x000fda000780c0ff */
[----:B------:R-:W-:Y:S05]  /*72f0*/  @P0 BRA `(.L_x_144) ;  /* 0xfffffff4003c0947 */ /* 0x000fea000383ffff */
[----:B------:R-:W-:Y:S05]  /*7300*/  BSYNC B0 ;  /* 0x0000000000007941 */ /* 0x000fea0003800000 */
.L_x_133:
[----:B------:R-:W-:-:S03]  /*7310*/  UMOV UR4, 0xffffffff ;  /* 0xffffffff00047882 */ /* 0x000fc60000000000 */
[----:B------:R-:W-:Y:S05]  /*7320*/  BRA.DIV UR4, `(.L_x_145) ;  /* 0x0000000a04a47947 */ /* 0x000fea000b800000 */
[----:B------:R-:W-:-:S13]  /*7330*/  ELECT P6, URZ, PT ;  /* 0x00000000003f782f */ /* 0x000fda00038c0000 */
.L_x_170:
[----:B------:R-:W-:Y:S04]  /*7340*/  BSSY B0, `(.L_x_146) ;  /* 0x000008e000007945 */ /* 0x000fe80003800000 */
[----:B------:R-:W-:Y:S05]  /*7350*/  @!P6 BRA `(.L_x_147) ;  /* 0x000000080030e947 */ /* 0x000fea0003800000 */
[----:B------:R-:W-:-:S04]  /*7360*/  LOP3.LUT R19, R19, 0x2, RZ, 0xfc, !PT ;  /* 0x0000000213137812 */ /* 0x000fc800078efcff */
[----:B------:R-:W-:-:S13]  /*7370*/  ISETP.NE.AND P0, PT, R19, 0x3, PT ;  /* 0x000000031300780c */ /* 0x000fda0003f05270 */
[----:B------:R-:W-:Y:S05]  /*7380*/  @!P0 BRA `(.L_x_148) ;  /* 0x0000000000048947 */ /* 0x000fea0003800000 */
[----:B------:R-:W-:Y:S01]  /*7390*/  BPT.TRAP 0x1 ;  /* 0x000000040000795c */ /* 0x000fe20000300000 */
.L_x_148:
[----:B------:R-:W0:Y:S01]  /*73a0*/  S2R R5, SR_CgaCtaId ;  /* 0x0000000000057919 */ /* 0x000e220000008800 */
[----:B------:R-:W-:Y:S02]  /*73b0*/  MOV R2, 0x400 ;  /* 0x0000040000027802 */ /* 0x000fe40000000f00 */
[----:B------:R-:W-:Y:S02]  /*73c0*/  SHF.L.U32 R4, R0, 0x1f, RZ ;  /* 0x0000001f00047819 */ /* 0x000fe400000006ff */
[----:B0-----:R-:W-:-:S05]  /*73d0*/  LEA R2, R5, R2, 0x18 ;  /* 0x0000000205027211 */ /* 0x001fca00078ec0ff */
[----:B------:R-:W-:-:S04]  /*73e0*/  VIADD R2, R2, 0x78 ;  /* 0x0000007802027836 */ /* 0x000fc80000000000 */
[C---:B------:R-:W-:Y:S02]  /*73f0*/  IMAD R7, R3.reuse, 0x8, R2 ;  /* 0x0000000803077824 */ /* 0x040fe400078e0202 */
[----:B------:R-:W-:Y:S02]  /*7400*/  VIADD R3, R3, 0x1 ;  /* 0x0000000103037836 */ /* 0x000fe40000000000 */
[----:B------:R-:W0:Y:S03]  /*7410*/  SYNCS.PHASECHK.TRANS64.TRYWAIT P0, [R7+URZ], R4 ;  /* 0x00000004070075a7 */ /* 0x000e26000800017f */
[----:B------:R-:W-:-:S04]  /*7420*/  ISETP.NE.AND P1, PT, R3, 0xf, PT ;  /* 0x0000000f0300780c */ /* 0x000fc80003f25270 */
[----:B------:R-:W-:Y:S02]  /*7430*/  SEL R5, RZ, 0x1, P1 ;  /* 0x00000001ff057807 */ /* 0x000fe40000800000 */
[----:B------:R-:W-:Y:S02]  /*7440*/  SEL R3, R3, RZ, P1 ;  /* 0x000000ff03037207 */ /* 0x000fe40000800000 */
[----:B------:R-:W-:-:S03]  /*7450*/  LOP3.LUT R6, R0, R5, RZ, 0x3c, !PT ;  /* 0x0000000500067212 */ /* 0x000fc600078e3cff */
[----:B------:R-:W-:Y:S01]  /*7460*/  IMAD R8, R3, 0x8, R2 ;  /* 0x0000000803087824 */ /* 0x000fe200078e0202 */
[----:B------:R-:W-:Y:S01]  /*7470*/  SHF.L.U32 R5, R6, 0x1f, RZ ;  /* 0x0000001f06057819 */ /* 0x000fe200000006ff */
[----:B0-----:R-:W-:Y:S06]  /*7480*/  @!P0 BRA `(.L_x_149) ;  /* 0x00000008006c8947 */ /* 0x001fec0003800000 */
.L_x_171:
[----:B------:R-:W1:Y:S01]  /*7490*/  SYNCS.PHASECHK.TRANS64.TRYWAIT P0, [R8+URZ], R5 ;  /* 0x00000005080075a7 */ /* 0x000e62000800017f */
[----:B------:R-:W-:-:S05]  /*74a0*/  VIADD R0, R3, 0x1 ;  /* 0x0000000103007836 */ /* 0x000fca0000000000 */
[----:B------:R-:W-:-:S04]  /*74b0*/  ISETP.NE.AND P1, PT, R0, 0xf, PT ;  /* 0x0000000f0000780c */ /* 0x000fc80003f25270 */
[----:B------:R-:W-:Y:S02]  /*74c0*/  SEL R3, RZ, 0x1, P1 ;  /* 0x00000001ff037807 */ /* 0x000fe40000800000 */
[----:B0-----:R-:W-:Y:S02]  /*74d0*/  SEL R7, R0, RZ, P1 ;  /* 0x000000ff00077207 */ /* 0x001fe40000800000 */
[----:B------:R-:W-:-:S03]  /*74e0*/  LOP3.LUT R6, R6, R3, RZ, 0x3c, !PT ;  /* 0x0000000306067212 */ /* 0x000fc600078e3cff */
[----:B------:R-:W-:Y:S01]  /*74f0*/  IMAD R9, R7, 0x8, R2 ;  /* 0x0000000807097824 */ /* 0x000fe200078e0202 */
[----:B------:R-:W-:Y:S01]  /*7500*/  SHF.L.U32 R4, R6, 0x1f, RZ ;  /* 0x0000001f06047819 */ /* 0x000fe200000006ff */
[----:B-1----:R-:W-:Y:S06]  /*7510*/  @!P0 BRA `(.L_x_150) ;  /* 0x00000008005c8947 */ /* 0x002fec0003800000 */
.L_x_172:
[----:B------:R-:W1:Y:S01]  /*7520*/  SYNCS.PHASECHK.TRANS64.TRYWAIT P0, [R9+URZ], R4 ;  /* 0x00000004090075a7 */ /* 0x000e62000800017f */
[----:B------:R-:W-:-:S05]  /*7530*/  VIADD R0, R7, 0x1 ;  /* 0x0000000107007836 */ /* 0x000fca0000000000 */
[----:B------:R-:W-:-:S04]  /*7540*/  ISETP.NE.AND P1, PT, R0, 0xf, PT ;  /* 0x0000000f0000780c */ /* 0x000fc80003f25270 */
[----:B------:R-:W-:Y:S02]  /*7550*/  SEL R3, RZ, 0x1, P1 ;  /* 0x00000001ff037807 */ /* 0x000fe40000800000 */
[----:B------:R-:W-:Y:S02]  /*7560*/  SEL R7, R0, RZ, P1 ;  /* 0x000000ff00077207 */ /* 0x000fe40000800000 */
[----:B------:R-:W-:-:S03]  /*7570*/  LOP3.LUT R6, R6, R3, RZ, 0x3c, !PT ;  /* 0x0000000306067212 */ /* 0x000fc600078e3cff */
[----:B0-----:R-:W-:Y:S01]  /*7580*/  IMAD R8, R7, 0x8, R2 ;  /* 0x0000000807087824 */ /* 0x001fe200078e0202 */
[----:B------:R-:W-:Y:S01]  /*7590*/  SHF.L.U32 R5, R6, 0x1f, RZ ;  /* 0x0000001f06057819 */ /* 0x000fe200000006ff */
[----:B-1----:R-:W-:Y:S06]  /*75a0*/  @!P0 BRA `(.L_x_151) ;  /* 0x00000008004c8947 */ /* 0x002fec0003800000 */
.L_x_173:
        /* <DEDUP_REMOVED lines=9> */
.L_x_174:
        /* <DEDUP_REMOVED lines=9> */
.L_x_175:
        /* <DEDUP_REMOVED lines=9> */
.L_x_176:
        /* <DEDUP_REMOVED lines=9> */
.L_x_177:
        /* <DEDUP_REMOVED lines=9> */
.L_x_178:
        /* <DEDUP_REMOVED lines=9> */
.L_x_179:
        /* <DEDUP_REMOVED lines=9> */
.L_x_180:
        /* <DEDUP_REMOVED lines=9> */
.L_x_181:
        /* <DEDUP_REMOVED lines=9> */
.L_x_182:
[----:B------:R-:W1:Y:S01]  /*7ac0*/  SYNCS.PHASECHK.TRANS64.TRYWAIT P0, [R9+URZ], R4 ;  /* 0x00000004090075a7 */ /* 0x000e62000800017f */
[----:B------:R-:W-:-:S05]  /*7ad0*/  VIADD R0, R7, 0x1 ;  /* 0x0000000107007836 */ /* 0x000fca0000000000 */
[----:B------:R-:W-:-:S04]  /*7ae0*/  ISETP.NE.AND P1, PT, R0, 0xf, PT ;  /* 0x0000000f0000780c */ /* 0x000fc80003f25270 */
[----:B------:R-:W-:Y:S02]  /*7af0*/  SEL R3, RZ, 0x1, P1 ;  /* 0x00000001ff037807 */ /* 0x000fe40000800000 */
[----:B------:R-:W-:Y:S02]  /*7b00*/  SEL R7, R0, RZ, P1 ;  /* 0x000000ff00077207 */ /* 0x000fe40000800000 */
[----:B------:R-:W-:-:S03]  /*7b10*/  LOP3.LUT R11, R6, R3, RZ, 0x3c, !PT ;  /* 0x00000003060b7212 */ /* 0x000fc600078e3cff */
[----:B------:R-:W-:Y:S01]  /*7b20*/  IMAD R6, R7, 0x8, R2 ;  /* 0x0000000807067824 */ /* 0x000fe200078e0202 */
[----:B0-----:R-:W-:Y:S01]  /*7b30*/  SHF.L.U32 R5, R11, 0x1f, RZ ;  /* 0x0000001f0b057819 */ /* 0x001fe200000006ff */
[----:B-1----:R-:W-:Y:S06]  /*7b40*/  @!P0 BRA `(.L_x_161) ;  /* 0x0000000400ac8947 */ /* 0x002fec0003800000 */
.L_x_183:
[----:B------:R-:W1:Y:S01]  /*7b50*/  SYNCS.PHASECHK.TRANS64.TRYWAIT P0, [R6+URZ], R5 ;  /* 0x00000005060075a7 */ /* 0x000e62000800017f */
[----:B------:R-:W-:-:S05]  /*7b60*/  VIADD R0, R7, 0x1 ;  /* 0x0000000107007836 */ /* 0x000fca0000000000 */
[----:B------:R-:W-:-:S04]  /*7b70*/  ISETP.NE.AND P1, PT, R0, 0xf, PT ;  /* 0x0000000f0000780c */ /* 0x000fc80003f25270 */
[----:B0-----:R-:W-:Y:S02]  /*7b80*/  SEL R4, RZ, 0x1, P1 ;  /* 0x00000001ff047807 */ /* 0x001fe40000800000 */
[----:B------:R-:W-:Y:S02]  /*7b90*/  SEL R3, R0, RZ, P1 ;  /* 0x000000ff00037207 */ /* 0x000fe40000800000 */
[----:B------:R-:W-:Y:S01]  /*7ba0*/  LOP3.LUT R0, R11, R4, RZ, 0x3c, !PT ;  /* 0x000000040b007212 */ /* 0x000fe200078e3cff */
[----:B-1----:R-:W-:Y:S06]  /*7bb0*/  @!P0 BRA `(.L_x_162) ;  /* 0x0000000400a48947 */ /* 0x002fec0003800000 */
.L_x_184:
[----:B------:R-:W-:Y:S01]  /*7bc0*/  IMAD R3, R3, 0x8, R2 ;  /* 0x0000000803037824 */ /* 0x000fe200078e0202 */
[----:B------:R-:W-:-:S07]  /*7bd0*/  SHF.L.U32 R0, R0, 0x1f, RZ ;  /* 0x0000001f00007819 */ /* 0x000fce00000006ff */
.L_x_163:
[----:B-1----:R1:W2:Y:S02]  /*7be0*/  SYNCS.PHASECHK.TRANS64.TRYWAIT P0, [R3+URZ], R0 ;  /* 0x00000000030075a7 */ /* 0x0022a4000800017f */
[----:B--2---:R-:W-:Y:S05]  /*7bf0*/  @!P0 NANOSLEEP.SYNCS 0x989680 ;  /* 0x009896800000895d */ /* 0x004fea0003900000 */
[----:B------:R-:W2:Y:S02]  /*7c00*/  @!P0 SYNCS.PHASECHK.TRANS64 P0, [R3+URZ], R0 ;  /* 0x00000000030085a7 */ /* 0x000ea4000800007f */
[----:B--2---:R-:W-:Y:S05]  /*7c10*/  @!P0 BRA `(.L_x_163) ;  /* 0xfffffffc00f08947 */ /* 0x004fea000383ffff */
.L_x_147:
[----:B------:R-:W-:Y:S05]  /*7c20*/  BSYNC B0 ;  /* 0x0000000000007941 */ /* 0x000fea0003800000 */
.L_x_146:
[----:B------:R-:W-:Y:S05]  /*7c30*/  EXIT ;  /* 0x000000000000794d */ /* 0x000fea0003800000 */
.L_x_22:
[----:B---3--:R3:W4:Y:S02]  /*7c40*/  SYNCS.PHASECHK.TRANS64.TRYWAIT P1, [R3+URZ], R0 ;  /* 0x00000000030075a7 */ /* 0x008724000802017f */
[----:B----4-:R-:W-:Y:S05]  /*7c50*/  @!P1 NANOSLEEP.SYNCS 0x989680 ;  /* 0x009896800000995d */ /* 0x010fea0003900000 */
[----:B------:R-:W4:Y:S02]  /*7c60*/  @!P1 SYNCS.PHASECHK.TRANS64 P1, [R3+URZ], R0 ;  /* 0x00000000030095a7 */ /* 0x000f24000802007f */
[----:B----4-:R-:W-:Y:S05]  /*7c70*/  @!P1 BRA `(.L_x_22) ;  /* 0xfffffffc00f09947 */ /* 0x010fea000383ffff */
[----:B------:R-:W-:Y:S05]  /*7c80*/  BRA `(.L_x_21) ;  /* 0xffffff9800747947 */ /* 0x000fea000383ffff */
.L_x_27:
[----:B-1----:R-:W-:-:S04]  /*7c90*/  IMAD.U32 R6, RZ, RZ, UR7 ;  /* 0x00000007ff067e24 */ /* 0x002fc8000f8e00ff */
[----:B------:R1:W2:Y:S03]  /*7ca0*/  SYNCS.PHASECHK.TRANS64.TRYWAIT P1, [R6+URZ], R5 ;  /* 0x00000005060075a7 */ /* 0x0002a6000802017f */
[----:B--2---:R-:W-:Y:S05]  /*7cb0*/  @!P1 NANOSLEEP.SYNCS 0x989680 ;  /* 0x009896800000995d */ /* 0x004fea0003900000 */
[----:B------:R-:W2:Y:S02]  /*7cc0*/  @!P1 SYNCS.PHASECHK.TRANS64 P1, [R6+URZ], R5 ;  /* 0x00000005060095a7 */ /* 0x000ea4000802007f */
[----:B--2---:R-:W-:Y:S05]  /*7cd0*/  @!P1 BRA `(.L_x_27) ;  /* 0xfffffffc00ec9947 */ /* 0x004fea000383ffff */
[----:B------:R-:W-:Y:S05]  /*7ce0*/  BRA `(.L_x_26) ;  /* 0xffffffa000047947 */ /* 0x000fea000383ffff */
.L_x_134:
[----:B------:R-:W-:Y:S01]  /*7cf0*/  BSSY B1, `(.L_x_164) ;  /* 0x0000006000017945 */ /* 0x000fe20003800000 */
[----:B------:R-:W-:-:S07]  /*7d00*/  IMAD.MOV.U32 R15, RZ, RZ, -0x1 ;  /* 0xffffffffff0f7424 */ /* 0x000fce00078e00ff */
[----:B------:R-:W-:Y:S05]  /*7d10*/  WARPSYNC.COLLECTIVE R15, `(.L_x_165) ;  /* 0x000000000f0c7348 */ /* 0x000fea0003c00000 */
[----:B------:R-:W-:Y:S02]  /*7d20*/  ELECT P6, UR62, PT ;  /* 0x00000000003e782f */ /* 0x000fe400038c0000 */
[----:B------:R-:W-:Y:S01]  /*7d30*/  MOV R14, UR62 ;  /* 0x0000003e000e7c02 */ /* 0x000fe20008000f00 */
[----:B------:R-:W-:Y:S10]  /*7d40*/  ENDCOLLECTIVE ;  /* 0x000000000000791b */ /* 0x000ff40003800000 */
.L_x_165:
[----:B------:R-:W-:Y:S05]  /*7d50*/  BSYNC B1 ;  /* 0x0000000000017941 */ /* 0x000fea0003800000 */
.L_x_164:
[----:B------:R-:W-:Y:S05]  /*7d60*/  BRA `(.L_x_166) ;  /* 0xffffffe800ac7947 */ /* 0x000fea000383ffff */
.L_x_137:
[----:B0-----:R0:W1:Y:S02]  /*7d70*/  SYNCS.PHASECHK.TRANS64.TRYWAIT P0, [R20+URZ+0x78], R7 ;  /* 0x00007807140075a7 */ /* 0x001064000800017f */
[----:B-1----:R-:W-:Y:S05]  /*7d80*/  @!P0 NANOSLEEP.SYNCS 0x989680 ;  /* 0x009896800000895d */ /* 0x002fea0003900000 */
[----:B------:R-:W1:Y:S02]  /*7d90*/  @!P0 SYNCS.PHASECHK.TRANS64 P0, [R20+URZ+0x78], R7 ;  /* 0x00007807140085a7 */ /* 0x000e64000800007f */
[----:B-1----:R-:W-:Y:S05]  /*7da0*/  @!P0 BRA `(.L_x_137) ;  /* 0xfffffffc00f08947 */ /* 0x002fea000383ffff */
[----:B------:R-:W-:Y:S05]  /*7db0*/  BRA `(.L_x_167) ;  /* 0xffffffe800e87947 */ /* 0x000fea000383ffff */
.L_x_145:
[----:B------:R-:W-:Y:S01]  /*7dc0*/  BSSY B0, `(.L_x_168) ;  /* 0x0000006000007945 */ /* 0x000fe20003800000 */
[----:B------:R-:W-:-:S07]  /*7dd0*/  IMAD.MOV.U32 R15, RZ, RZ, -0x1 ;  /* 0xffffffffff0f7424 */ /* 0x000fce00078e00ff */
[----:B------:R-:W-:Y:S05]  /*7de0*/  WARPSYNC.COLLECTIVE R15, `(.L_x_169) ;  /* 0x000000000f0c7348 */ /* 0x000fea0003c00000 */
[----:B------:R-:W-:Y:S02]  /*7df0*/  ELECT P6, UR62, PT ;  /* 0x00000000003e782f */ /* 0x000fe400038c0000 */
[----:B------:R-:W-:Y:S01]  /*7e00*/  MOV R14, UR62 ;  /* 0x0000003e000e7c02 */ /* 0x000fe20008000f00 */
[----:B------:R-:W-:Y:S10]  /*7e10*/  ENDCOLLECTIVE ;  /* 0x000000000000791b */ /* 0x000ff40003800000 */
.L_x_169:
[----:B------:R-:W-:Y:S05]  /*7e20*/  BSYNC B0 ;  /* 0x0000000000007941 */ /* 0x000fea0003800000 */
.L_x_168:
[----:B------:R-:W-:Y:S05]  /*7e30*/  BRA `(.L_x_170) ;  /* 0xfffffff400407947 */ /* 0x000fea000383ffff */
.L_x_149:
[----:B0-----:R0:W1:Y:S02]  /*7e40*/  SYNCS.PHASECHK.TRANS64.TRYWAIT P0, [R7+URZ], R4 ;  /* 0x00000004070075a7 */ /* 0x001064000800017f */
[----:B-1----:R-:W-:Y:S05]  /*7e50*/  @!P0 NANOSLEEP.SYNCS 0x989680 ;  /* 0x009896800000895d */ /* 0x002fea0003900000 */
[----:B------:R-:W1:Y:S02]  /*7e60*/  @!P0 SYNCS.PHASECHK.TRANS64 P0, [R7+URZ], R4 ;  /* 0x00000004070085a7 */ /* 0x000e64000800007f */
[----:B-1----:R-:W-:Y:S05]  /*7e70*/  @!P0 BRA `(.L_x_149) ;  /* 0xfffffffc00f08947 */ /* 0x002fea000383ffff */
[----:B------:R-:W-:Y:S05]  /*7e80*/  BRA `(.L_x_171) ;  /* 0xfffffff400807947 */ /* 0x000fea000383ffff */
.L_x_150:
[----:B0-----:R0:W1:Y:S02]  /*7e90*/  SYNCS.PHASECHK.TRANS64.TRYWAIT P0, [R8+URZ], R5 ;  /* 0x00000005080075a7 */ /* 0x001064000800017f */
[----:B-1----:R-:W-:Y:S05]  /*7ea0*/  @!P0 NANOSLEEP.SYNCS 0x989680 ;  /* 0x009896800000895d */ /* 0x002fea0003900000 */
[----:B------:R-:W1:Y:S02]  /*7eb0*/  @!P0 SYNCS.PHASECHK.TRANS64 P0, [R8+URZ], R5 ;  /* 0x00000005080085a7 */ /* 0x000e64000800007f */
[----:B-1----:R-:W-:Y:S05]  /*7ec0*/  @!P0 BRA `(.L_x_150) ;  /* 0xfffffffc00f08947 */ /* 0x002fea000383ffff */
[----:B------:R-:W-:Y:S05]  /*7ed0*/  BRA `(.L_x_172) ;  /* 0xfffffff400907947 */ /* 0x000fea000383ffff */
.L_x_151:
[----:B0-----:R0:W1:Y:S02]  /*7ee0*/  SYNCS.PHASECHK.TRANS64.TRYWAIT P0, [R9+URZ], R4 ;  /* 0x00000004090075a7 */ /* 0x001064000800017f */
[----:B-1----:R-:W-:Y:S05]  /*7ef0*/  @!P0 NANOSLEEP.SYNCS 0x989680 ;  /* 0x009896800000895d */ /* 0x002fea0003900000 */
[----:B------:R-:W1:Y:S02]  /*7f00*/  @!P0 SYNCS.PHASECHK.TRANS64 P0, [R9+URZ], R4 ;  /* 0x00000004090085a7 */ /* 0x000e64000800007f */
[----:B-1----:R-:W-:Y:S05]  /*7f10*/  @!P0 BRA `(.L_x_151) ;  /* 0xfffffffc00f08947 */ /* 0x002fea000383ffff */
[----:B------:R-:W-:Y:S05]  /*7f20*/  BRA `(.L_x_173) ;  /* 0xfffffff400a07947 */ /* 0x000fea000383ffff */
.L_x_152:
[----:B0-----:R0:W1:Y:S02]  /*7f30*/  SYNCS.PHASECHK.TRANS64.TRYWAIT P0, [R8+URZ], R5 ;  /* 0x00000005080075a7 */ /* 0x001064000800017f */
[----:B-1----:R-:W-:Y:S05]  /*7f40*/  @!P0 NANOSLEEP.SYNCS 0x989680 ;  /* 0x009896800000895d */ /* 0x002fea0003900000 */
[----:B------:R-:W1:Y:S02]  /*7f50*/  @!P0 SYNCS.PHASECHK.TRANS64 P0, [R8+URZ], R5 ;  /* 0x00000005080085a7 */ /* 0x000e64000800007f */
[----:B-1----:R-:W-:Y:S05]  /*7f60*/  @!P0 BRA `(.L_x_152) ;  /* 0xfffffffc00f08947 */ /* 0x002fea000383ffff */
[----:B------:R-:W-:Y:S05]  /*7f70*/  BRA `(.L_x_174) ;  /* 0xfffffff400b07947 */ /* 0x000fea000383ffff */
.L_x_153:
[----:B0-----:R0:W1:Y:S02]  /*7f80*/  SYNCS.PHASECHK.TRANS64.TRYWAIT P0, [R9+URZ], R4 ;  /* 0x00000004090075a7 */ /* 0x001064000800017f */
[----:B-1----:R-:W-:Y:S05]  /*7f90*/  @!P0 NANOSLEEP.SYNCS 0x989680 ;  /* 0x009896800000895d */ /* 0x002fea0003900000 */
[----:B------:R-:W1:Y:S02]  /*7fa0*/  @!P0 SYNCS.PHASECHK.TRANS64 P0, [R9+URZ], R4 ;  /* 0x00000004090085a7 */ /* 0x000e64000800007f */
[----:B-1----:R-:W-:Y:S05]  /*7fb0*/  @!P0 BRA `(.L_x_153) ;  /* 0xfffffffc00f08947 */ /* 0x002fea000383ffff */
[----:B------:R-:W-:Y:S05]  /*7fc0*/  BRA `(.L_x_175) ;  /* 0xfffffff400c07947 */ /* 0x000fea000383ffff */
.L_x_154:
[----:B0-----:R0:W1:Y:S02]  /*7fd0*/  SYNCS.PHASECHK.TRANS64.TRYWAIT P0, [R8+URZ], R5 ;  /* 0x00000005080075a7 */ /* 0x001064000800017f */
[----:B-1----:R-:W-:Y:S05]  /*7fe0*/  @!P0 NANOSLEEP.SYNCS 0x989680 ;  /* 0x009896800000895d */ /* 0x002fea0003900000 */
[----:B------:R-:W1:Y:S02]  /*7ff0*/  @!P0 SYNCS.PHASECHK.TRANS64 P0, [R8+URZ], R5 ;  /* 0x00000005080085a7 */ /* 0x000e64000800007f */
[----:B-1----:R-:W-:Y:S05]  /*8000*/  @!P0 BRA `(.L_x_154) ;  /* 0xfffffffc00f08947 */ /* 0x002fea000383ffff */
[----:B------:R-:W-:Y:S05]  /*8010*/  BRA `(.L_x_176) ;  /* 0xfffffff400d07947 */ /* 0x000fea000383ffff */
.L_x_155:
[----:B0-----:R0:W1:Y:S02]  /*8020*/  SYNCS.PHASECHK.TRANS64.TRYWAIT P0, [R9+URZ], R4 ;  /* 0x00000004090075a7 */ /* 0x001064000800017f */
[----:B-1----:R-:W-:Y:S05]  /*8030*/  @!P0 NANOSLEEP.SYNCS 0x989680 ;  /* 0x009896800000895d */ /* 0x002fea0003900000 */
[----:B------:R-:W1:Y:S02]  /*8040*/  @!P0 SYNCS.PHASECHK.TRANS64 P0, [R9+URZ], R4 ;  /* 0x00000004090085a7 */ /* 0x000e64000800007f */
[----:B-1----:R-:W-:Y:S05]  /*8050*/  @!P0 BRA `(.L_x_155) ;  /* 0xfffffffc00f08947 */ /* 0x002fea000383ffff */
[----:B------:R-:W-:Y:S05]  /*8060*/  BRA `(.L_x_177) ;  /* 0xfffffff400e07947 */ /* 0x000fea000383ffff */
.L_x_156:
[----:B0-----:R0:W1:Y:S02]  /*8070*/  SYNCS.PHASECHK.TRANS64.TRYWAIT P0, [R8+URZ], R5 ;  /* 0x00000005080075a7 */ /* 0x001064000800017f */
[----:B-1----:R-:W-:Y:S05]  /*8080*/  @!P0 NANOSLEEP.SYNCS 0x989680 ;  /* 0x009896800000895d */ /* 0x002fea0003900000 */
[----:B------:R-:W1:Y:S02]  /*8090*/  @!P0 SYNCS.PHASECHK.TRANS64 P0, [R8+URZ], R5 ;  /* 0x00000005080085a7 */ /* 0x000e64000800007f */
[----:B-1----:R-:W-:Y:S05]  /*80a0*/  @!P0 BRA `(.L_x_156) ;  /* 0xfffffffc00f08947 */ /* 0x002fea000383ffff */
[----:B------:R-:W-:Y:S05]  /*80b0*/  BRA `(.L_x_178) ;  /* 0xfffffff400f07947 */ /* 0x000fea000383ffff */
.L_x_157:
[----:B0-----:R0:W1:Y:S02]  /*80c0*/  SYNCS.PHASECHK.TRANS64.TRYWAIT P0, [R9+URZ], R4 ;  /* 0x00000004090075a7 */ /* 0x001064000800017f */
[----:B-1----:R-:W-:Y:S05]  /*80d0*/  @!P0 NANOSLEEP.SYNCS 0x989680 ;  /* 0x009896800000895d */ /* 0x002fea0003900000 */
[----:B------:R-:W1:Y:S02]  /*80e0*/  @!P0 SYNCS.PHASECHK.TRANS64 P0, [R9+URZ], R4 ;  /* 0x00000004090085a7 */ /* 0x000e64000800007f */
[----:B-1----:R-:W-:Y:S05]  /*80f0*/  @!P0 BRA `(.L_x_157) ;  /* 0xfffffffc00f08947 */ /* 0x002fea000383ffff */
[----:B------:R-:W-:Y:S05]  /*8100*/  BRA `(.L_x_179) ;  /* 0xfffffff800007947 */ /* 0x000fea000383ffff */
.L_x_158:
[----:B0-----:R0:W1:Y:S02]  /*8110*/  SYNCS.PHASECHK.TRANS64.TRYWAIT P0, [R8+URZ], R5 ;  /* 0x00000005080075a7 */ /* 0x001064000800017f */
[----:B-1----:R-:W-:Y:S05]  /*8120*/  @!P0 NANOSLEEP.SYNCS 0x989680 ;  /* 0x009896800000895d */ /* 0x002fea0003900000 */
[----:B------:R-:W1:Y:S02]  /*8130*/  @!P0 SYNCS.PHASECHK.TRANS64 P0, [R8+URZ], R5 ;  /* 0x00000005080085a7 */ /* 0x000e64000800007f */
[----:B-1----:R-:W-:Y:S05]  /*8140*/  @!P0 BRA `(.L_x_158) ;  /* 0xfffffffc00f08947 */ /* 0x002fea000383ffff */
[----:B------:R-:W-:Y:S05]  /*8150*/  BRA `(.L_x_180) ;  /* 0xfffffff800107947 */ /* 0x000fea000383ffff */
.L_x_159:
[----:B0-----:R0:W1:Y:S02]  /*8160*/  SYNCS.PHASECHK.TRANS64.TRYWAIT P0, [R9+URZ], R4 ;  /* 0x00000004090075a7 */ /* 0x001064000800017f */
[----:B-1----:R-:W-:Y:S05]  /*8170*/  @!P0 NANOSLEEP.SYNCS 0x989680 ;  /* 0x009896800000895d */ /* 0x002fea0003900000 */
[----:B------:R-:W1:Y:S02]  /*8180*/  @!P0 SYNCS.PHASECHK.TRANS64 P0, [R9+URZ], R4 ;  /* 0x00000004090085a7 */ /* 0x000e64000800007f */
[----:B-1----:R-:W-:Y:S05]  /*8190*/  @!P0 BRA `(.L_x_159) ;  /* 0xfffffffc00f08947 */ /* 0x002fea000383ffff */
[----:B------:R-:W-:Y:S05]  /*81a0*/  BRA `(.L_x_181) ;  /* 0xfffffff800207947 */ /* 0x000fea000383ffff */
.L_x_160:
[----:B0-----:R0:W1:Y:S02]  /*81b0*/  SYNCS.PHASECHK.TRANS64.TRYWAIT P0, [R8+URZ], R5 ;  /* 0x00000005080075a7 */ /* 0x001064000800017f */
[----:B-1----:R-:W-:Y:S05]  /*81c0*/  @!P0 NANOSLEEP.SYNCS 0x989680 ;  /* 0x009896800000895d */ /* 0x002fea0003900000 */
[----:B------:R-:W1:Y:S02]  /*81d0*/  @!P0 SYNCS.PHASECHK.TRANS64 P0, [R8+URZ], R5 ;  /* 0x00000005080085a7 */ /* 0x000e64000800007f */
[----:B-1----:R-:W-:Y:S05]  /*81e0*/  @!P0 BRA `(.L_x_160) ;  /* 0xfffffffc00f08947 */ /* 0x002fea000383ffff */
[----:B------:R-:W-:Y:S05]  /*81f0*/  BRA `(.L_x_182) ;  /* 0xfffffff800307947 */ /* 0x000fea000383ffff */
.L_x_161:
[----:B0-----:R0:W1:Y:S02]  /*8200*/  SYNCS.PHASECHK.TRANS64.TRYWAIT P0, [R9+URZ], R4 ;  /* 0x00000004090075a7 */ /* 0x001064000800017f */
[----:B-1----:R-:W-:Y:S05]  /*8210*/  @!P0 NANOSLEEP.SYNCS 0x989680 ;  /* 0x009896800000895d */ /* 0x002fea0003900000 */
[----:B------:R-:W1:Y:S02]  /*8220*/  @!P0 SYNCS.PHASECHK.TRANS64 P0, [R9+URZ], R4 ;  /* 0x00000004090085a7 */ /* 0x000e64000800007f */
[----:B-1----:R-:W-:Y:S05]  /*8230*/  @!P0 BRA `(.L_x_161) ;  /* 0xfffffffc00f08947 */ /* 0x002fea000383ffff */
[----:B------:R-:W-:Y:S05]  /*8240*/  BRA `(.L_x_183) ;  /* 0xfffffff800407947 */ /* 0x000fea000383ffff */
.L_x_162:
[----:B0-----:R0:W1:Y:S02]  /*8250*/  SYNCS.PHASECHK.TRANS64.TRYWAIT P0, [R6+URZ], R5 ;  /* 0x00000005060075a7 */ /* 0x001064000800017f */
[----:B-1----:R-:W-:Y:S05]  /*8260*/  @!P0 NANOSLEEP.SYNCS 0x989680 ;  /* 0x009896800000895d */ /* 0x002fea0003900000 */
[----:B------:R-:W1:Y:S02]  /*8270*/  @!P0 SYNCS.PHASECHK.TRANS64 P0, [R6+URZ], R5 ;  /* 0x00000005060085a7 */ /* 0x000e64000800007f */
[----:B-1----:R-:W-:Y:S05]  /*8280*/  @!P0 BRA `(.L_x_162) ;  /* 0xfffffffc00f08947 */ /* 0x002fea000383ffff */
[----:B------:R-:W-:Y:S05]  /*8290*/  BRA `(.L_x_184) ;  /* 0xfffffff800487947 */ /* 0x000fea000383ffff */
.L_x_185:
[----:B------:R-:W-:-:S00]  /*82a0*/  BRA `(.L_x_185) ;  /* 0xfffffffc00fc7947 */ /* 0x000fc0000383ffff */
[----:B------:R-:W-:-:S00]  /*82b0*/  NOP ;  /* 0x0000000000007918 */ /* 0x000fc00000000000 */
        /* <DEDUP_REMOVED lines=12> */
.L_x_186:


//--------------------- .nv.global.init           --------------------------
	.section	.nv.global.init,"aw",@progbits
.nv.global.init:
	.type		$str$22,@object
	.size		$str$22,($str$23 - $str$22)
$str$22:
        /*0000*/ 	.byte	0x6b, 0x5f, 0x74, 0x69, 0x6c, 0x65, 0x5f, 0x63, 0x6f, 0x75, 0x6e, 0x74, 0x20, 0x3e, 0x3d, 0x20
        /*0010*/ 	.byte	0x31, 0x00
	.type		$str$23,@object
	.size		$str$23,(__unnamed_1 - $str$23)
$str$23:
        /*0012*/ 	.byte	0x2f, 0x74, 0x6d, 0x70, 0x2f, 0x63, 0x75, 0x74, 0x6c, 0x61, 0x73, 0x73, 0x5f, 0x73, 0x77, 0x65
        /*0022*/ 	.byte	0x65, 0x70, 0x5f, 0x73, 0x72, 0x63, 0x2f, 0x69, 0x6e, 0x63, 0x6c, 0x75, 0x64, 0x65, 0x2f, 0x63
        /*0032*/ 	.byte	0x75, 0x74, 0x6c, 0x61, 0x73, 0x73, 0x2f, 0x67, 0x65, 0x6d, 0x6d, 0x2f, 0x63, 0x6f, 0x6c, 0x6c
        /*0042*/ 	.byte	0x65, 0x63, 0x74, 0x69, 0x76, 0x65, 0x2f, 0x73, 0x6d, 0x39, 0x30, 0x5f, 0x6d, 0x6d, 0x61, 0x5f
        /*0052*/ 	.byte	0x74, 0x6d, 0x61, 0x5f, 0x67, 0x6d, 0x6d, 0x61, 0x5f, 0x73, 0x73, 0x5f, 0x77, 0x61, 0x72, 0x70
        /*0062*/ 	.byte	0x73, 0x70, 0x65, 0x63, 0x69, 0x61, 0x6c, 0x69, 0x7a, 0x65, 0x64, 0x2e, 0x68, 0x70, 0x70, 0x00
	.type		__unnamed_1,@object
	.size		__unnamed_1,(.L_0 - __unnamed_1)
__unnamed_1:
        /*0072*/ 	.byte	0x76, 0x6f, 0x69, 0x64, 0x20, 0x63, 0x75, 0x74, 0x6c, 0x61, 0x73, 0x73, 0x3a, 0x3a, 0x67, 0x65
        /* <DEDUP_REMOVED lines=180> */
        /*0bc2*/ 	.byte	0x74, 0x79, 0x5d, 0x00
.L_0:


//--------------------- .nv.shared._ZN7cutlass13device_kernelINS_4gemm6kernel13GemmUniversalIN4cute5tupleIJiiiiEEENS1_10collective13CollectiveMmaINS1_34MainloopSm90TmaGmmaWarpSpecializedILi15ENS5_IJNS4_1CILi2EEENSA_ILi1EEESC_EEENS1_35KernelTmaWarpSpecializedCooperativeEEENS5_IJNSA_ILi192EEENSA_ILi48EEENSA_ILi32EEEEEENS_6half_tENS5_IJlSC_lEEESK_SL_NS4_8TiledMMAINS4_8MMA_AtomIJNS4_4SM904GMMA25MMA_64x16x16_F32F16F16_SSILNSP_5MajorE0ELSR_0ELNSP_7ScaleInE1ELSS_1EEEEEENS4_6LayoutISD_NS5_IJSC_NSA_ILi0EEESW_EEEEENS5_IJNS4_10UnderscoreESZ_SZ_EEEEENS4_13SM90_TMA_LOADENS4_14ComposedLayoutINS4_7SwizzleILi2ELi4ELi3EEENS4_18smem_ptr_flag_bitsILi16EEENSV_INS5_IJNSA_ILi8EEESI_EEENS5_IJSI_SC_EEEEEEEvNS4_8identityENS4_23SM90_TMA_LOAD_MULTICASTES1C_vS1D_EENS_8epilogue10collective6detail29Sm90TmaWarpSpecializedAdapterINS1H_15DefaultEpilogueISK_SL_SL_NS1G_6thread17LinearCombinationISK_Li1EffLNS1L_9ScaleType4KindE0ELNS_15FloatRoundStyleE2ESK_EENS1_15EpilogueDefaultEEEEEvvEEEEvNT_6ParamsE --------------------------
	.section	.nv.shared._ZN7cutlass13device_kernelINS_4gemm6kernel13GemmUniversalIN4cute5tupleIJiiiiEEENS1_10collective13CollectiveMmaINS1_34MainloopSm90TmaGmmaWarpSpecializedILi15ENS5_IJNS4_1CILi2EEENSA_ILi1EEESC_EEENS1_35KernelTmaWarpSpecializedCooperativeEEENS5_IJNSA_ILi192EEENSA_ILi48EEENSA_ILi32EEEEEENS_6half_tENS5_IJlSC_lEEESK_SL_NS4_8TiledMMAINS4_8MMA_AtomIJNS4_4SM904GMMA25MMA_64x16x16_F32F16F16_SSILNSP_5MajorE0ELSR_0ELNSP_7ScaleInE1ELSS_1EEEEEENS4_6LayoutISD_NS5_IJSC_NSA_ILi0EEESW_EEEEENS5_IJNS4_10UnderscoreESZ_SZ_EEEEENS4_13SM90_TMA_LOADENS4_14ComposedLayoutINS4_7SwizzleILi2ELi4ELi3EEENS4_18smem_ptr_flag_bitsILi16EEENSV_INS5_IJNSA_ILi8EEESI_EEENS5_IJSI_SC_EEEEEEEvNS4_8identityENS4_23SM90_TMA_LOAD_MULTICASTES1C_vS1D_EENS_8epilogue10collective6detail29Sm90TmaWarpSpecializedAdapterINS1H_15DefaultEpilogueISK_SL_SL_NS1G_6thread17LinearCombinationISK_Li1EffLNS1L_9ScaleType4KindE0ELNS_15FloatRoundStyleE2ESK_EENS1_15EpilogueDefaultEEEEEvvEEEEvNT_6ParamsE,"aw",@nobits
	.sectionflags	@""
	.align	16
	.zero		1024


//--------------------- .nv.shared.reserved.0     --------------------------
	.section	.nv.shared.reserved.0,"aw",@nobits
	.weak		__nv_reservedSMEM_offset_0_alias
	.size		__nv_reservedSMEM_offset_0_alias, 0, 0
	.other		__nv_reservedSMEM_offset_0_alias,@"STO_CUDA_RESERVED_SHARED STV_DEFAULT"
__nv_reservedSMEM_offset_0_alias:
	.zero		0


//--------------------- .nv.global                --------------------------
	.section	.nv.global,"aw",@nobits
.nv.global:
	.type		_ZN40_INTERNAL_5d1d8f27_4_k_cu_5ac5e9d2_103084cute1_E,@object
	.size		_ZN40_INTERNAL_5d1d8f27_4_k_cu_5ac5e9d2_103084cute1_E,(_ZN40_INTERNAL_5d1d8f27_4_k_cu_5ac5e9d2_103084cuda3std3__45__cpo6cbeginE - _ZN40_INTERNAL_5d1d8f27_4_k_cu_5ac5e9d2_103084cute1_E)
_ZN40_INTERNAL_5d1d8f27_4_k_cu_5ac5e9d2_103084cute1_E:
	.zero		1
	.type		_ZN40_INTERNAL_5d1d8f27_4_k_cu_5ac5e9d2_103084cuda3std3__45__cpo6cbeginE,@object
	.size		_ZN40_INTERNAL_5d1d8f27_4_k_cu_5ac5e9d2_103084cuda3std3__45__cpo6cbeginE,(_ZN40_INTERNAL_5d1d8f27_4_k_cu_5ac5e9d2_103084cuda3std3__48in_placeE - _ZN40_INTERNAL_5d1d8f27_4_k_cu_5ac5e9d2_103084cuda3std3__45__cpo6cbeginE)
_ZN40_INTERNAL_5d1d8f27_4_k_cu_5ac5e9d2_103084cuda3std3__45__cpo6cbeginE:
	.zero		1
	.type		_ZN40_INTERNAL_5d1d8f27_4_k_cu_5ac5e9d2_103084cuda3std3__48in_placeE,@object
	.size		_ZN40_INTERNAL_5d1d8f27_4_k_cu_5ac5e9d2_103084cuda3std3__48in_placeE,(_ZN40_INTERNAL_5d1d8f27_4_k_cu_5ac5e9d2_103084cuda3std6ranges3__45__cpo9iter_moveE - _ZN40_INTERNAL_5d1d8f27_4_k_cu_5ac5e9d2_103084cuda3std3__48in_placeE)
_ZN40_INTERNAL_5d1d8f27_4_k_cu_5ac5e9d2_103084cuda3std3__48in_placeE:
	.zero		1
	.type		_ZN40_INTERNAL_5d1d8f27_4_k_cu_5ac5e9d2_103084cuda3std6ranges3__45__cpo9iter_moveE,@object
	.size		_ZN40_INTERNAL_5d1d8f27_4_k_cu_5ac5e9d2_103084cuda3std6ranges3__45__cpo9iter_moveE,(_ZN40_INTERNAL_5d1d8f27_4_k_cu_5ac5e9d2_103084cuda3std3__45__cpo5beginE - _ZN40_INTERNAL_5d1d8f27_4_k_cu_5ac5e9d2_103084cuda3std6ranges3__45__cpo9iter_moveE)
_ZN40_INTERNAL_5d1d8f27_4_k_cu_5ac5e9d2_103084cuda3std6ranges3__45__cpo9iter_moveE:
	.zero		1
	.type		_ZN40_INTERNAL_5d1d8f27_4_k_cu_5ac5e9d2_103084cuda3std3__45__cpo5beginE,@object
	.size		_ZN40_INTERNAL_5d1d8f27_4_k_cu_5ac5e9d2_103084cuda3std3__45__cpo5beginE,(_ZN40_INTERNAL_5d1d8f27_4_k_cu_5ac5e9d2_103084cuda3std3__442_GLOBAL__N__5d1d8f27_4_k_cu_5ac5e9d2_103086ignoreE - _ZN40_INTERNAL_5d1d8f27_4_k_cu_5ac5e9d2_103084cuda3std3__45__cpo5beginE)
_ZN40_INTERNAL_5d1d8f27_4_k_cu_5ac5e9d2_103084cuda3std3__45__cpo5beginE:
	.zero		1
	.type		_ZN40_INTERNAL_5d1d8f27_4_k_cu_5ac5e9d2_103084cuda3std3__442_GLOBAL__N__5d1d8f27_4_k_cu_5ac5e9d2_103086ignoreE,@object
	.size		_ZN40_INTERNAL_5d1d8f27_4_k_cu_5ac5e9d2_103084cuda3std3__442_GLOBAL__N__5d1d8f27_4_k_cu_5ac5e9d2_103086ignoreE,(_ZN40_INTERNAL_5d1d8f27_4_k_cu_5ac5e9d2_103084cute7productE - _ZN40_INTERNAL_5d1d8f27_4_k_cu_5ac5e9d2_103084cuda3std3__442_GLOBAL__N__5d1d8f27_4_k_cu_5ac5e9d2_103086ignoreE)
_ZN40_INTERNAL_5d1d8f27_4_k_cu_5ac5e9d2_103084cuda3std3__442_GLOBAL__N__5d1d8f27_4_k_cu_5ac5e9d2_103086ignoreE:
	.zero		1
	.type		_ZN40_INTERNAL_5d1d8f27_4_k_cu_5ac5e9d2_103084cute7productE,@object
	.size		_ZN40_INTERNAL_5d1d8f27_4_k_cu_5ac5e9d2_103084cute7productE,(_ZN40_INTERNAL_5d1d8f27_4_k_cu_5ac5e9d2_103084cuda3std3__45__cpo3endE - _ZN40_INTERNAL_5d1d8f27_4_k_cu_5ac5e9d2_103084cute7productE)
_ZN40_INTERNAL_5d1d8f27_4_k_cu_5ac5e9d2_103084cute7productE:
	.zero		1
	.type		_ZN40_INTERNAL_5d1d8f27_4_k_cu_5ac5e9d2_103084cuda3std3__45__cpo3endE,@object
	.size		_ZN40_INTERNAL_5d1d8f27_4_k_cu_5ac5e9d2_103084cuda3std3__45__cpo3endE,(_ZN40_INTERNAL_5d1d8f27_4_k_cu_5ac5e9d2_103084cuda3std3__419piecewise_constructE - _ZN40_INTERNAL_5d1d8f27_4_k_cu_5ac5e9d2_103084cuda3std3__45__cpo3endE)
_ZN40_INTERNAL_5d1d8f27_4_k_cu_5ac5e9d2_103084cuda3std3__45__cpo3endE:
	.zero		1
	.type		_ZN40_INTERNAL_5d1d8f27_4_k_cu_5ac5e9d2_103084cuda3std3__419piecewise_constructE,@object
	.size		_ZN40_INTERNAL_5d1d8f27_4_k_cu_5ac5e9d2_103084cuda3std3__419piecewise_constructE,(_ZN40_INTERNAL_5d1d8f27_4_k_cu_5ac5e9d2_103084cuda3std3__45__cpo4cendE - _ZN40_INTERNAL_5d1d8f27_4_k_cu_5ac5e9d2_103084cuda3std3__419piecewise_constructE)
_ZN40_INTERNAL_5d1d8f27_4_k_cu_5ac5e9d2_103084cuda3std3__419piecewise_constructE:
	.zero		1
	.type		_ZN40_INTERNAL_5d1d8f27_4_k_cu_5ac5e9d2_103084cuda3std3__45__cpo4cendE,@object
	.size		_ZN40_INTERNAL_5d1d8f27_4_k_cu_5ac5e9d2_103084cuda3std3__45__cpo4cendE,(_ZN40_INTERNAL_5d1d8f27_4_k_cu_5ac5e9d2_103084cuda3std6ranges3__45__cpo4swapE - _ZN40_INTERNAL_5d1d8f27_4_k_cu_5ac5e9d2_103084cuda3std3__45__cpo4cendE)
_ZN40_INTERNAL_5d1d8f27_4_k_cu_5ac5e9d2_103084cuda3std3__45__cpo4cendE:
	.zero		1
	.type		_ZN40_INTERNAL_5d1d8f27_4_k_cu_5ac5e9d2_103084cuda3std6ranges3__45__cpo4swapE,@object
	.size		_ZN40_INTERNAL_5d1d8f27_4_k_cu_5ac5e9d2_103084cuda3std6ranges3__45__cpo4swapE,(.L_8 - _ZN40_INTERNAL_5d1d8f27_4_k_cu_5ac5e9d2_103084cuda3std6ranges3__45__cpo4swapE)
_ZN40_INTERNAL_5d1d8f27_4_k_cu_5ac5e9d2_103084cuda3std6ranges3__45__cpo4swapE:
	.zero		1
.L_8:


//--------------------- .nv.constant0._ZN7cutlass13device_kernelINS_4gemm6kernel13GemmUniversalIN4cute5tupleIJiiiiEEENS1_10collective13CollectiveMmaINS1_34MainloopSm90TmaGmmaWarpSpecializedILi15ENS5_IJNS4_1CILi2EEENSA_ILi1EEESC_EEENS1_35KernelTmaWarpSpecializedCooperativeEEENS5_IJNSA_ILi192EEENSA_ILi48EEENSA_ILi32EEEEEENS_6half_tENS5_IJlSC_lEEESK_SL_NS4_8TiledMMAINS4_8MMA_AtomIJNS4_4SM904GMMA25MMA_64x16x16_F32F16F16_SSILNSP_5MajorE0ELSR_0ELNSP_7ScaleInE1ELSS_1EEEEEENS4_6LayoutISD_NS5_IJSC_NSA_ILi0EEESW_EEEEENS5_IJNS4_10UnderscoreESZ_SZ_EEEEENS4_13SM90_TMA_LOADENS4_14ComposedLayoutINS4_7SwizzleILi2ELi4ELi3EEENS4_18smem_ptr_flag_bitsILi16EEENSV_INS5_IJNSA_ILi8EEESI_EEENS5_IJSI_SC_EEEEEEEvNS4_8identityENS4_23SM90_TMA_LOAD_MULTICASTES1C_vS1D_EENS_8epilogue10collective6detail29Sm90TmaWarpSpecializedAdapterINS1H_15DefaultEpilogueISK_SL_SL_NS1G_6thread17LinearCombinationISK_Li1EffLNS1L_9ScaleType4KindE0ELNS_15FloatRoundStyleE2ESK_EENS1_15EpilogueDefaultEEEEEvvEEEEvNT_6ParamsE --------------------------
	.section	.nv.constant0._ZN7cutlass13device_kernelINS_4gemm6kernel13GemmUniversalIN4cute5tupleIJiiiiEEENS1_10collective13CollectiveMmaINS1_34MainloopSm90TmaGmmaWarpSpecializedILi15ENS5_IJNS4_1CILi2EEENSA_ILi1EEESC_EEENS1_35KernelTmaWarpSpecializedCooperativeEEENS5_IJNSA_ILi192EEENSA_ILi48EEENSA_ILi32EEEEEENS_6half_tENS5_IJlSC_lEEESK_SL_NS4_8TiledMMAINS4_8MMA_AtomIJNS4_4SM904GMMA25MMA_64x16x16_F32F16F16_SSILNSP_5MajorE0ELSR_0ELNSP_7ScaleInE1ELSS_1EEEEEENS4_6LayoutISD_NS5_IJSC_NSA_ILi0EEESW_EEEEENS5_IJNS4_10UnderscoreESZ_SZ_EEEEENS4_13SM90_TMA_LOADENS4_14ComposedLayoutINS4_7SwizzleILi2ELi4ELi3EEENS4_18smem_ptr_flag_bitsILi16EEENSV_INS5_IJNSA_ILi8EEESI_EEENS5_IJSI_SC_EEEEEEEvNS4_8identityENS4_23SM90_TMA_LOAD_MULTICASTES1C_vS1D_EENS_8epilogue10collective6detail29Sm90TmaWarpSpecializedAdapterINS1H_15DefaultEpilogueISK_SL_SL_NS1G_6thread17LinearCombinationISK_Li1EffLNS1L_9ScaleType4KindE0ELNS_15FloatRoundStyleE2ESK_EENS1_15EpilogueDefaultEEEEEvvEEEEvNT_6ParamsE,"a",@progbits
	.sectionflags	@""
	.align	4
.nv.constant0._ZN7cutlass13device_kernelINS_4gemm6kernel13GemmUniversalIN4cute5tupleIJiiiiEEENS1_10collective13CollectiveMmaINS1_34MainloopSm90TmaGmmaWarpSpecializedILi15ENS5_IJNS4_1CILi2EEENSA_ILi1EEESC_EEENS1_35KernelTmaWarpSpecializedCooperativeEEENS5_IJNSA_ILi192EEENSA_ILi48EEENSA_ILi32EEEEEENS_6half_tENS5_IJlSC_lEEESK_SL_NS4_8TiledMMAINS4_8MMA_AtomIJNS4_4SM904GMMA25MMA_64x16x16_F32F16F16_SSILNSP_5MajorE0ELSR_0ELNSP_7ScaleInE1ELSS_1EEEEEENS4_6LayoutISD_NS5_IJSC_NSA_ILi0EEESW_EEEEENS5_IJNS4_10UnderscoreESZ_SZ_EEEEENS4_13SM90_TMA_LOADENS4_14ComposedLayoutINS4_7SwizzleILi2ELi4ELi3EEENS4_18smem_ptr_flag_bitsILi16EEENSV_INS5_IJNSA_ILi8EEESI_EEENS5_IJSI_SC_EEEEEEEvNS4_8identityENS4_23SM90_TMA_LOAD_MULTICASTES1C_vS1D_EENS_8epilogue10collective6detail29Sm90TmaWarpSpecializedAdapterINS1H_15DefaultEpilogueISK_SL_SL_NS1G_6thread17LinearCombinationISK_Li1EffLNS1L_9ScaleType4KindE0ELNS_15FloatRoundStyleE2ESK_EENS1_15EpilogueDefaultEEEEEvvEEEEvNT_6ParamsE:
	.zero		1664


//--------------------- SYMBOLS --------------------------

	.type		.nv.reservedSmem.offset0,@object
	.size		.nv.reservedSmem.offset0,0x4
	.type		__assertfail,@function
